	.target	sm_90a

	.elftype	@"ET_EXEC"


//--------------------- .note.nv.tkinfo           --------------------------
	.section	.note.nv.tkinfo,"",@"SHT_NOTE"
	.sectionflags	@"SHF_NOTE_NV_TKINFO"
	.tkinfo
        /*0018*/ 	.word	0x00000002
        /*0030*/ 	.string	""
        /*0030*/ 	.string	"ptxas"
        /*0030*/ 	.string	"Cuda compilation tools, release 13.0, V13.0.88"
        /*0030*/ 	.string	"Build cuda_13.0.r13.0/compiler.36424714_0"
        /*0030*/ 	.string	"-arch sm_90a -m 64 "



//--------------------- .note.nv.cuinfo           --------------------------
	.section	.note.nv.cuinfo,"",@"SHT_NOTE"
	.sectionflags	@"SHF_NOTE_NV_CUINFO"
        /*0018*/ 	.short	0x0002
        /*001a*/ 	.short	0x005a
        /*001c*/ 	.short	0x0082
	.zero		2


//--------------------- .nv.info                  --------------------------
	.section	.nv.info,"",@"SHT_CUDA_INFO"
	.align	4


	//----- nvinfo : EIATTR_REGCOUNT
	.align		4
        /*0000*/ 	.byte	0x04, 0x2f
        /*0002*/ 	.short	(.L_15 - .L_14)
	.align		4
.L_14:
        /*0004*/ 	.word	index@(_ZN7cutlass13device_kernelINS_4gemm6kernel13GemmUniversalIN4cute5tupleIJiiiiEEENS1_10collective13CollectiveMmaINS1_34MainloopSm90TmaGmmaWarpSpecializedILi4ENS5_IJNS4_1CILi1EEENSA_ILi4EEESB_EEENS1_35KernelTmaWarpSpecializedCooperativeEEENS5_IJNSA_ILi256EEENSA_ILi128EEENSA_ILi64EEEEEENS_10bfloat16_tENS5_IJlSB_lEEESK_SL_NS4_8TiledMMAINS4_8MMA_AtomIJNS4_4SM904GMMA28MMA_64x128x16_F32BF16BF16_SSILNSP_5MajorE0ELSR_0ELNSP_7ScaleInE1ELSS_1EEEEEENS4_6LayoutINS5_IJNSA_ILi2EEESB_SB_EEENS5_IJSB_NSA_ILi0EEESY_EEEEENS5_IJNS4_10UnderscoreES11_S11_EEEEENS4_23SM90_TMA_LOAD_MULTICASTENS4_14ComposedLayoutINS4_7SwizzleILi3ELi4ELi3EEENS4_18smem_ptr_flag_bitsILi16EEENSV_INS5_IJNSA_ILi8EEESI_EEENS5_IJSI_SB_EEEEEEEvNS4_8identityENS4_13SM90_TMA_LOADES1E_vS1F_EENS_8epilogue10collective6detail29Sm90TmaWarpSpecializedAdapterINS1J_15DefaultEpilogueISK_SL_SL_NS1I_6thread17LinearCombinationISK_Li1EffLNS1N_9ScaleType4KindE0ELNS_15FloatRoundStyleE2ESK_EENS1_15EpilogueDefaultEEEEEvvEEEEvNT_6ParamsE)
        /*0008*/ 	.word	0x000000a8


	//----- nvinfo : EIATTR_FRAME_SIZE
	.align		4
.L_15:
        /*000c*/ 	.byte	0x04, 0x11
        /*000e*/ 	.short	(.L_17 - .L_16)
	.align		4
.L_16:
        /*0010*/ 	.word	index@(_ZN7cutlass13device_kernelINS_4gemm6kernel13GemmUniversalIN4cute5tupleIJiiiiEEENS1_10collective13CollectiveMmaINS1_34MainloopSm90TmaGmmaWarpSpecializedILi4ENS5_IJNS4_1CILi1EEENSA_ILi4EEESB_EEENS1_35KernelTmaWarpSpecializedCooperativeEEENS5_IJNSA_ILi256EEENSA_ILi128EEENSA_ILi64EEEEEENS_10bfloat16_tENS5_IJlSB_lEEESK_SL_NS4_8TiledMMAINS4_8MMA_AtomIJNS4_4SM904GMMA28MMA_64x128x16_F32BF16BF16_SSILNSP_5MajorE0ELSR_0ELNSP_7ScaleInE1ELSS_1EEEEEENS4_6LayoutINS5_IJNSA_ILi2EEESB_SB_EEENS5_IJSB_NSA_ILi0EEESY_EEEEENS5_IJNS4_10UnderscoreES11_S11_EEEEENS4_23SM90_TMA_LOAD_MULTICASTENS4_14ComposedLayoutINS4_7SwizzleILi3ELi4ELi3EEENS4_18smem_ptr_flag_bitsILi16EEENSV_INS5_IJNSA_ILi8EEESI_EEENS5_IJSI_SB_EEEEEEEvNS4_8identityENS4_13SM90_TMA_LOADES1E_vS1F_EENS_8epilogue10collective6detail29Sm90TmaWarpSpecializedAdapterINS1J_15DefaultEpilogueISK_SL_SL_NS1I_6thread17LinearCombinationISK_Li1EffLNS1N_9ScaleType4KindE0ELNS_15FloatRoundStyleE2ESK_EENS1_15EpilogueDefaultEEEEEvvEEEEvNT_6ParamsE)
        /*0014*/ 	.word	0x00000000


	//----- nvinfo : EIATTR_MIN_STACK_SIZE
	.align		4
.L_17:
        /*0018*/ 	.byte	0x04, 0x12
        /*001a*/ 	.short	(.L_19 - .L_18)
	.align		4
.L_18:
        /*001c*/ 	.word	index@(_ZN7cutlass13device_kernelINS_4gemm6kernel13GemmUniversalIN4cute5tupleIJiiiiEEENS1_10collective13CollectiveMmaINS1_34MainloopSm90TmaGmmaWarpSpecializedILi4ENS5_IJNS4_1CILi1EEENSA_ILi4EEESB_EEENS1_35KernelTmaWarpSpecializedCooperativeEEENS5_IJNSA_ILi256EEENSA_ILi128EEENSA_ILi64EEEEEENS_10bfloat16_tENS5_IJlSB_lEEESK_SL_NS4_8TiledMMAINS4_8MMA_AtomIJNS4_4SM904GMMA28MMA_64x128x16_F32BF16BF16_SSILNSP_5MajorE0ELSR_0ELNSP_7ScaleInE1ELSS_1EEEEEENS4_6LayoutINS5_IJNSA_ILi2EEESB_SB_EEENS5_IJSB_NSA_ILi0EEESY_EEEEENS5_IJNS4_10UnderscoreES11_S11_EEEEENS4_23SM90_TMA_LOAD_MULTICASTENS4_14ComposedLayoutINS4_7SwizzleILi3ELi4ELi3EEENS4_18smem_ptr_flag_bitsILi16EEENSV_INS5_IJNSA_ILi8EEESI_EEENS5_IJSI_SB_EEEEEEEvNS4_8identityENS4_13SM90_TMA_LOADES1E_vS1F_EENS_8epilogue10collective6detail29Sm90TmaWarpSpecializedAdapterINS1J_15DefaultEpilogueISK_SL_SL_NS1I_6thread17LinearCombinationISK_Li1EffLNS1N_9ScaleType4KindE0ELNS_15FloatRoundStyleE2ESK_EENS1_15EpilogueDefaultEEEEEvvEEEEvNT_6ParamsE)
        /*0020*/ 	.word	0x00000000
.L_19:


//--------------------- .nv.compat                --------------------------
	.section	.nv.compat,"",@"SHT_CUDA_COMPAT_INFO"
	.align	4
        /*0000*/ 	.byte	0x02, 0x09, 0x01, 0x00, 0x02, 0x02, 0x04, 0x00, 0x02, 0x05, 0x05, 0x00, 0x03, 0x07, 0x01, 0x01
        /*0010*/ 	.byte	0x02, 0x03, 0x01, 0x00, 0x02, 0x06, 0x01, 0x00, 0x04, 0x0b, 0x08, 0x00, 0x00, 0x00, 0x00, 0x00
        /*0020*/ 	.byte	0x00, 0x00, 0x00, 0x00


//--------------------- .nv.info._ZN7cutlass13device_kernelINS_4gemm6kernel13GemmUniversalIN4cute5tupleIJiiiiEEENS1_10collective13CollectiveMmaINS1_34MainloopSm90TmaGmmaWarpSpecializedILi4ENS5_IJNS4_1CILi1EEENSA_ILi4EEESB_EEENS1_35KernelTmaWarpSpecializedCooperativeEEENS5_IJNSA_ILi256EEENSA_ILi128EEENSA_ILi64EEEEEENS_10bfloat16_tENS5_IJlSB_lEEESK_SL_NS4_8TiledMMAINS4_8MMA_AtomIJNS4_4SM904GMMA28MMA_64x128x16_F32BF16BF16_SSILNSP_5MajorE0ELSR_0ELNSP_7ScaleInE1ELSS_1EEEEEENS4_6LayoutINS5_IJNSA_ILi2EEESB_SB_EEENS5_IJSB_NSA_ILi0EEESY_EEEEENS5_IJNS4_10UnderscoreES11_S11_EEEEENS4_23SM90_TMA_LOAD_MULTICASTENS4_14ComposedLayoutINS4_7SwizzleILi3ELi4ELi3EEENS4_18smem_ptr_flag_bitsILi16EEENSV_INS5_IJNSA_ILi8EEESI_EEENS5_IJSI_SB_EEEEEEEvNS4_8identityENS4_13SM90_TMA_LOADES1E_vS1F_EENS_8epilogue10collective6detail29Sm90TmaWarpSpecializedAdapterINS1J_15DefaultEpilogueISK_SL_SL_NS1I_6thread17LinearCombinationISK_Li1EffLNS1N_9ScaleType4KindE0ELNS_15FloatRoundStyleE2ESK_EENS1_15EpilogueDefaultEEEEEvvEEEEvNT_6ParamsE --------------------------
	.section	.nv.info._ZN7cutlass13device_kernelINS_4gemm6kernel13GemmUniversalIN4cute5tupleIJiiiiEEENS1_10collective13CollectiveMmaINS1_34MainloopSm90TmaGmmaWarpSpecializedILi4ENS5_IJNS4_1CILi1EEENSA_ILi4EEESB_EEENS1_35KernelTmaWarpSpecializedCooperativeEEENS5_IJNSA_ILi256EEENSA_ILi128EEENSA_ILi64EEEEEENS_10bfloat16_tENS5_IJlSB_lEEESK_SL_NS4_8TiledMMAINS4_8MMA_AtomIJNS4_4SM904GMMA28MMA_64x128x16_F32BF16BF16_SSILNSP_5MajorE0ELSR_0ELNSP_7ScaleInE1ELSS_1EEEEEENS4_6LayoutINS5_IJNSA_ILi2EEESB_SB_EEENS5_IJSB_NSA_ILi0EEESY_EEEEENS5_IJNS4_10UnderscoreES11_S11_EEEEENS4_23SM90_TMA_LOAD_MULTICASTENS4_14ComposedLayoutINS4_7SwizzleILi3ELi4ELi3EEENS4_18smem_ptr_flag_bitsILi16EEENSV_INS5_IJNSA_ILi8EEESI_EEENS5_IJSI_SB_EEEEEEEvNS4_8identityENS4_13SM90_TMA_LOADES1E_vS1F_EENS_8epilogue10collective6detail29Sm90TmaWarpSpecializedAdapterINS1J_15DefaultEpilogueISK_SL_SL_NS1I_6thread17LinearCombinationISK_Li1EffLNS1N_9ScaleType4KindE0ELNS_15FloatRoundStyleE2ESK_EENS1_15EpilogueDefaultEEEEEvvEEEEvNT_6ParamsE,"",@"SHT_CUDA_INFO"
	.sectionflags	@""
	.align	4


	//----- nvinfo : EIATTR_CUDA_API_VERSION
	.align		4
        /*0000*/ 	.byte	0x04, 0x37
        /*0002*/ 	.short	(.L_21 - .L_20)
.L_20:
        /*0004*/ 	.word	0x00000082


	//----- nvinfo : EIATTR_KPARAM_INFO
	.align		4
.L_21:
        /*0008*/ 	.byte	0x04, 0x17
        /*000a*/ 	.short	(.L_23 - .L_22)
.L_22:
        /*000c*/ 	.word	0x00000000
        /*0010*/ 	.short	0x0000
        /*0012*/ 	.short	0x0070
        /*0014*/ 	.byte	0x00, 0xf0, 0x01, 0x10


	//----- nvinfo : EIATTR_SPARSE_MMA_MASK
	.align		4
.L_23:
        /*0018*/ 	.byte	0x03, 0x50
        /*001a*/ 	.short	0x0000


	//----- nvinfo : EIATTR_MAXREG_COUNT
	.align		4
        /*001c*/ 	.byte	0x03, 0x1b
        /*001e*/ 	.short	0x00a8


	//----- nvinfo : EIATTR_NUM_BARRIERS
	.align		4
        /*0020*/ 	.byte	0x02, 0x4c
        /*0022*/ 	.byte	0x01
	.zero		1


	//----- nvinfo : EIATTR_EXTERNS
	.align		4
        /*0024*/ 	.byte	0x04, 0x0f
        /*0026*/ 	.short	(.L_25 - .L_24)


	//   ....[0]....
	.align		4
.L_24:
        /*0028*/ 	.word	index@(__assertfail)


	//----- nvinfo : EIATTR_MERCURY_ISA_VERSION
	.align		4
.L_25:
        /*002c*/ 	.byte	0x03, 0x5f
        /*002e*/ 	.short	0x0101


	//----- nvinfo : EIATTR_INT_WARP_WIDE_INSTR_OFFSETS
	.align		4
        /*0030*/ 	.byte	0x04, 0x31
        /*0032*/ 	.short	(.L_27 - .L_26)


	//   ....[0]....
.L_26:
        /*0034*/ 	.word	0x00000420


	//   ....[1]....
        /*0038*/ 	.word	0x00000440


	//   ....[2]....
        /*003c*/ 	.word	0x00000610


	//   ....[3]....
        /*0040*/ 	.word	0x00001ee0


	//----- nvinfo : EIATTR_COOP_GROUP_MASK_REGIDS
	.align		4
.L_27:
        /*0044*/ 	.byte	0x04, 0x29
        /*0046*/ 	.short	(.L_29 - .L_28)


	//   ....[0]....
.L_28:
        /*0048*/ 	.word	0xffffffff


	//   ....[1]....
        /*004c*/ 	.word	0xffffffff


	//   ....[2]....
        /*0050*/ 	.word	0xffffffff


	//   ....[3]....
        /*0054*/ 	.word	0xffffffff


	//   ....[4]....
        /*0058*/ 	.word	0xffffffff


	//   ....[5]....
        /*005c*/ 	.word	0xffffffff


	//----- nvinfo : EIATTR_COOP_GROUP_INSTR_OFFSETS
	.align		4
.L_29:
        /*0060*/ 	.byte	0x04, 0x28
        /*0062*/ 	.short	(.L_31 - .L_30)


	//   ....[0]....
.L_30:
        /*0064*/ 	.word	0x00000060


	//   ....[1]....
        /*0068*/ 	.word	0x00000070


	//   ....[2]....
        /*006c*/ 	.word	0x00000130


	//   ....[3]....
        /*0070*/ 	.word	0x000002d0


	//   ....[4]....
        /*0074*/ 	.word	0x00000780


	//   ....[5]....
        /*0078*/ 	.word	0x000011d0


	//----- nvinfo : EIATTR_REG_RECONFIG
	.align		4
.L_31:
        /*007c*/ 	.byte	0x01, 0x54
	.zero		2


	//----- nvinfo : EIATTR_SYSCALL_OFFSETS
	.align		4
        /*0080*/ 	.byte	0x04, 0x46
        /*0082*/ 	.short	(.L_33 - .L_32)


	//   ....[0]....
.L_32:
        /*0084*/ 	.word	0x00001390


	//----- nvinfo : EIATTR_MBARRIER_INSTR_OFFSETS
	.align		4
.L_33:
        /*0088*/ 	.byte	0x04, 0x39
        /*008a*/ 	.short	(.L_35 - .L_34)


	//   ....[0]....
.L_34:
        /*008c*/ 	.word	0x00000230
        /*0090*/ 	.word	0x000000ff
        /*0094*/ 	.word	0x00000000
        /*0098*/ 	.short	0x0100
        /*009a*/ 	.byte	0x08
	.zero		1


	//   ....[1]....
        /*009c*/ 	.word	0x00000240
        /*00a0*/ 	.word	0x000000ff
        /*00a4*/ 	.word	0x00000020
        /*00a8*/ 	.short	0x0100
        /*00aa*/ 	.byte	0x08
	.zero		1


	//   ....[2]....
        /*00ac*/ 	.word	0x00000250
        /*00b0*/ 	.word	0x000000ff
        /*00b4*/ 	.word	0x00000008
        /*00b8*/ 	.short	0x0100
        /*00ba*/ 	.byte	0x08
	.zero		1


	//   ....[3]....
        /*00bc*/ 	.word	0x00000260
        /*00c0*/ 	.word	0x000000ff
        /*00c4*/ 	.word	0x00000028
        /*00c8*/ 	.short	0x0100
        /*00ca*/ 	.byte	0x08
	.zero		1


	//   ....[4]....
        /*00cc*/ 	.word	0x00000270
        /*00d0*/ 	.word	0x000000ff
        /*00d4*/ 	.word	0x00000010
        /*00d8*/ 	.short	0x0100
        /*00da*/ 	.byte	0x08
	.zero		1


	//   ....[5]....
        /*00dc*/ 	.word	0x00000280
        /*00e0*/ 	.word	0x000000ff
        /*00e4*/ 	.word	0x00000030
        /*00e8*/ 	.short	0x0100
        /*00ea*/ 	.byte	0x08
	.zero		1


	//   ....[6]....
        /*00ec*/ 	.word	0x00000290
        /*00f0*/ 	.word	0x000000ff
        /*00f4*/ 	.word	0x00000018
        /*00f8*/ 	.short	0x0100
        /*00fa*/ 	.byte	0x08
	.zero		1


	//   ....[7]....
        /*00fc*/ 	.word	0x000002a0
        /*0100*/ 	.word	0x000000ff
        /*0104*/ 	.word	0x00000038
        /*0108*/ 	.short	0x0100
        /*010a*/ 	.byte	0x08
	.zero		1


	//   ....[8]....
        /*010c*/ 	.word	0x00000690
        /*0110*/ 	.word	0x000000ff
        /*0114*/ 	.word	0x00000050
        /*0118*/ 	.short	0x0100
        /*011a*/ 	.byte	0x06
	.zero		1


	//   ....[9]....
        /*011c*/ 	.word	0x00000720
        /*0120*/ 	.word	0x000000ff
        /*0124*/ 	.word	0x00000058
        /*0128*/ 	.short	0x0100
        /*012a*/ 	.byte	0x06
	.zero		1


	//   ....[10]....
        /*012c*/ 	.word	0x00001450
        /*0130*/ 	.word	0x00000003
        /*0134*/ 	.word	0x00000000
        /*0138*/ 	.short	0x010a
        /*013a*/ 	.byte	0x3f
	.zero		1


	//   ....[11]....
        /*013c*/ 	.word	0x00001490
        /*0140*/ 	.word	0x00000003
        /*0144*/ 	.word	0x00000000
        /*0148*/ 	.short	0x010a
        /*014a*/ 	.byte	0x3f
	.zero		1


	//   ....[12]....
        /*014c*/ 	.word	0x000019a0
        /*0150*/ 	.word	0x00000005
        /*0154*/ 	.word	0x00000000
        /*0158*/ 	.short	0x010a
        /*015a*/ 	.byte	0x3f
	.zero		1


	//   ....[13]....
        /*015c*/ 	.word	0x000019e0
        /*0160*/ 	.word	0x00000005
        /*0164*/ 	.word	0x00000000
        /*0168*/ 	.short	0x010a
        /*016a*/ 	.byte	0x3f
	.zero		1


	//   ....[14]....
        /*016c*/ 	.word	0x00001d80
        /*0170*/ 	.word	0x00000005
        /*0174*/ 	.word	0x00000000
        /*0178*/ 	.short	0x0101
        /*017a*/ 	.byte	0x3f
	.zero		1


	//   ....[15]....
        /*017c*/ 	.word	0x00001f60
        /*0180*/ 	.word	0x00000003
        /*0184*/ 	.word	0x00000000
        /*0188*/ 	.short	0x0101
        /*018a*/ 	.byte	0x3f
	.zero		1


	//   ....[16]....
        /*018c*/ 	.word	0x0000b7b0
        /*0190*/ 	.word	0x00000016
        /*0194*/ 	.word	0x00000020
        /*0198*/ 	.short	0x010a
        /*019a*/ 	.byte	0x3f
	.zero		1


	//   ....[17]....
        /*019c*/ 	.word	0x0000bb60
        /*01a0*/ 	.word	0x00000005
        /*01a4*/ 	.word	0x00000058
        /*01a8*/ 	.short	0x0101
        /*01aa*/ 	.byte	0x3f
	.zero		1


	//   ....[18]....
        /*01ac*/ 	.word	0x0000c270
        /*01b0*/ 	.word	0x00000007
        /*01b4*/ 	.word	0x00000000
        /*01b8*/ 	.short	0x010a
        /*01ba*/ 	.byte	0x3f
	.zero		1


	//   ....[19]....
        /*01bc*/ 	.word	0x0000c2f0
        /*01c0*/ 	.word	0x00000008
        /*01c4*/ 	.word	0x00000000
        /*01c8*/ 	.short	0x010a
        /*01ca*/ 	.byte	0x3f
	.zero		1


	//   ....[20]....
        /*01cc*/ 	.word	0x0000c380
        /*01d0*/ 	.word	0x0000000b
        /*01d4*/ 	.word	0x00000000
        /*01d8*/ 	.short	0x010a
        /*01da*/ 	.byte	0x3f
	.zero		1


	//   ....[21]....
        /*01dc*/ 	.word	0x0000c410
        /*01e0*/ 	.word	0x00000003
        /*01e4*/ 	.word	0x00000000
        /*01e8*/ 	.short	0x010a
        /*01ea*/ 	.byte	0x3f
	.zero		1


	//   ....[22]....
        /*01ec*/ 	.word	0x0000c470
        /*01f0*/ 	.word	0x00000003
        /*01f4*/ 	.word	0x00000000
        /*01f8*/ 	.short	0x010a
        /*01fa*/ 	.byte	0x3f
	.zero		1


	//   ....[23]....
        /*01fc*/ 	.word	0x0000c4c0
        /*0200*/ 	.word	0x00000005
        /*0204*/ 	.word	0x00000000
        /*0208*/ 	.short	0x010a
        /*020a*/ 	.byte	0x3f
	.zero		1


	//   ....[24]....
        /*020c*/ 	.word	0x0000c590
        /*0210*/ 	.word	0x00000016
        /*0214*/ 	.word	0x00000020
        /*0218*/ 	.short	0x010a
        /*021a*/ 	.byte	0x3f
	.zero		1


	//   ....[25]....
        /*021c*/ 	.word	0x0000c660
        /*0220*/ 	.word	0x00000007
        /*0224*/ 	.word	0x00000000
        /*0228*/ 	.short	0x010a
        /*022a*/ 	.byte	0x3f
	.zero		1


	//   ....[26]....
        /*022c*/ 	.word	0x0000c6b0
        /*0230*/ 	.word	0x00000008
        /*0234*/ 	.word	0x00000000
        /*0238*/ 	.short	0x010a
        /*023a*/ 	.byte	0x3f
	.zero		1


	//   ....[27]....
        /*023c*/ 	.word	0x0000c700
        /*0240*/ 	.word	0x0000000b
        /*0244*/ 	.word	0x00000000
        /*0248*/ 	.short	0x010a
        /*024a*/ 	.byte	0x3f
	.zero		1


	//----- nvinfo : EIATTR_NUM_MBARRIERS
	.align		4
.L_35:
        /*024c*/ 	.byte	0x03, 0x38
        /*024e*/ 	.short	0x000a


	//----- nvinfo : EIATTR_EXIT_INSTR_OFFSETS
	.align		4
        /*0250*/ 	.byte	0x04, 0x1c
        /*0252*/ 	.short	(.L_37 - .L_36)


	//   ....[0]....
.L_36:
        /*0254*/ 	.word	0x000008e0


	//   ....[1]....
        /*0258*/ 	.word	0x00001100


	//   ....[2]....
        /*025c*/ 	.word	0x0000aed0


	//   ....[3]....
        /*0260*/ 	.word	0x0000b430


	//   ....[4]....
        /*0264*/ 	.word	0x0000c460


	//----- nvinfo : EIATTR_MAX_THREADS
	.align		4
.L_37:
        /*0268*/ 	.byte	0x04, 0x05
        /*026a*/ 	.short	(.L_39 - .L_38)
.L_38:
        /*026c*/ 	.word	0x00000180
        /*0270*/ 	.word	0x00000001
        /*0274*/ 	.word	0x00000001


	//----- nvinfo : EIATTR_CRS_STACK_SIZE
	.align		4
.L_39:
        /*0278*/ 	.byte	0x04, 0x1e
        /*027a*/ 	.short	(.L_41 - .L_40)
.L_40:
        /*027c*/ 	.word	0x00000000


	//----- nvinfo : EIATTR_CBANK_PARAM_SIZE
	.align		4
.L_41:
        /*0280*/ 	.byte	0x03, 0x19
        /*0282*/ 	.short	0x0470


	//----- nvinfo : EIATTR_PARAM_CBANK
	.align		4
        /*0284*/ 	.byte	0x04, 0x0a
        /*0286*/ 	.short	(.L_43 - .L_42)
	.align		4
.L_42:
        /*0288*/ 	.word	index@(.nv.constant0._ZN7cutlass13device_kernelINS_4gemm6kernel13GemmUniversalIN4cute5tupleIJiiiiEEENS1_10collective13CollectiveMmaINS1_34MainloopSm90TmaGmmaWarpSpecializedILi4ENS5_IJNS4_1CILi1EEENSA_ILi4EEESB_EEENS1_35KernelTmaWarpSpecializedCooperativeEEENS5_IJNSA_ILi256EEENSA_ILi128EEENSA_ILi64EEEEEENS_10bfloat16_tENS5_IJlSB_lEEESK_SL_NS4_8TiledMMAINS4_8MMA_AtomIJNS4_4SM904GMMA28MMA_64x128x16_F32BF16BF16_SSILNSP_5MajorE0ELSR_0ELNSP_7ScaleInE1ELSS_1EEEEEENS4_6LayoutINS5_IJNSA_ILi2EEESB_SB_EEENS5_IJSB_NSA_ILi0EEESY_EEEEENS5_IJNS4_10UnderscoreES11_S11_EEEEENS4_23SM90_TMA_LOAD_MULTICASTENS4_14ComposedLayoutINS4_7SwizzleILi3ELi4ELi3EEENS4_18smem_ptr_flag_bitsILi16EEENSV_INS5_IJNSA_ILi8EEESI_EEENS5_IJSI_SB_EEEEEEEvNS4_8identityENS4_13SM90_TMA_LOADES1E_vS1F_EENS_8epilogue10collective6detail29Sm90TmaWarpSpecializedAdapterINS1J_15DefaultEpilogueISK_SL_SL_NS1I_6thread17LinearCombinationISK_Li1EffLNS1N_9ScaleType4KindE0ELNS_15FloatRoundStyleE2ESK_EENS1_15EpilogueDefaultEEEEEvvEEEEvNT_6ParamsE)
        /*028c*/ 	.short	0x0210
        /*028e*/ 	.short	0x0470


	//----- nvinfo : EIATTR_SW_WAR
	.align		4
.L_43:
        /*0290*/ 	.byte	0x04, 0x36
        /*0292*/ 	.short	(.L_45 - .L_44)
.L_44:
        /*0294*/ 	.word	0x00000008
.L_45:


//--------------------- .nv.callgraph             --------------------------
	.section	.nv.callgraph,"",@"SHT_CUDA_CALLGRAPH"
	.align	4
	.sectionentsize	8
	.align		4
        /*0000*/ 	.word	0x00000000
	.align		4
        /*0004*/ 	.word	0xffffffff
	.align		4
        /*0008*/ 	.word	index@(_ZN7cutlass13device_kernelINS_4gemm6kernel13GemmUniversalIN4cute5tupleIJiiiiEEENS1_10collective13CollectiveMmaINS1_34MainloopSm90TmaGmmaWarpSpecializedILi4ENS5_IJNS4_1CILi1EEENSA_ILi4EEESB_EEENS1_35KernelTmaWarpSpecializedCooperativeEEENS5_IJNSA_ILi256EEENSA_ILi128EEENSA_ILi64EEEEEENS_10bfloat16_tENS5_IJlSB_lEEESK_SL_NS4_8TiledMMAINS4_8MMA_AtomIJNS4_4SM904GMMA28MMA_64x128x16_F32BF16BF16_SSILNSP_5MajorE0ELSR_0ELNSP_7ScaleInE1ELSS_1EEEEEENS4_6LayoutINS5_IJNSA_ILi2EEESB_SB_EEENS5_IJSB_NSA_ILi0EEESY_EEEEENS5_IJNS4_10UnderscoreES11_S11_EEEEENS4_23SM90_TMA_LOAD_MULTICASTENS4_14ComposedLayoutINS4_7SwizzleILi3ELi4ELi3EEENS4_18smem_ptr_flag_bitsILi16EEENSV_INS5_IJNSA_ILi8EEESI_EEENS5_IJSI_SB_EEEEEEEvNS4_8identityENS4_13SM90_TMA_LOADES1E_vS1F_EENS_8epilogue10collective6detail29Sm90TmaWarpSpecializedAdapterINS1J_15DefaultEpilogueISK_SL_SL_NS1I_6thread17LinearCombinationISK_Li1EffLNS1N_9ScaleType4KindE0ELNS_15FloatRoundStyleE2ESK_EENS1_15EpilogueDefaultEEEEEvvEEEEvNT_6ParamsE)
	.align		4
        /*000c*/ 	.word	index@(__assertfail)
	.align		4
        /*0010*/ 	.word	0x00000000
	.align		4
        /*0014*/ 	.word	0xfffffffe
	.align		4
        /*0018*/ 	.word	0x00000000
	.align		4
        /*001c*/ 	.word	0xfffffffd
	.align		4
        /*0020*/ 	.word	0x00000000
	.align		4
        /*0024*/ 	.word	0xfffffffc


//--------------------- .nv.constant4             --------------------------
	.section	.nv.constant4,"a",@progbits
	.align	8
	.align		8
.nv.constant4:
        /*0000*/ 	.dword	__assertfail
	.align		8
        /*0008*/ 	.dword	__unnamed_1
	.align		8
        /*0010*/ 	.dword	_ZN40_INTERNAL_4169be32_4_k_cu_f52e6642_262644cuda3std3__45__cpo5beginE
	.align		8
        /*0018*/ 	.dword	_ZN40_INTERNAL_4169be32_4_k_cu_f52e6642_262644cuda3std3__45__cpo3endE
	.align		8
        /*0020*/ 	.dword	_ZN40_INTERNAL_4169be32_4_k_cu_f52e6642_262644cuda3std3__45__cpo6cbeginE
	.align		8
        /*0028*/ 	.dword	_ZN40_INTERNAL_4169be32_4_k_cu_f52e6642_262644cuda3std3__45__cpo4cendE
	.align		8
        /*0030*/ 	.dword	_ZN40_INTERNAL_4169be32_4_k_cu_f52e6642_262644cuda3std3__442_GLOBAL__N__4169be32_4_k_cu_f52e6642_262646ignoreE
	.align		8
        /*0038*/ 	.dword	_ZN40_INTERNAL_4169be32_4_k_cu_f52e6642_262644cuda3std3__419piecewise_constructE
	.align		8
        /*0040*/ 	.dword	_ZN40_INTERNAL_4169be32_4_k_cu_f52e6642_262644cuda3std3__48in_placeE
	.align		8
        /*0048*/ 	.dword	_ZN40_INTERNAL_4169be32_4_k_cu_f52e6642_262644cuda3std6ranges3__45__cpo4swapE
	.align		8
        /*0050*/ 	.dword	_ZN40_INTERNAL_4169be32_4_k_cu_f52e6642_262644cuda3std6ranges3__45__cpo9iter_moveE
	.align		8
        /*0058*/ 	.dword	_ZN40_INTERNAL_4169be32_4_k_cu_f52e6642_262644cute7productE
	.align		8
        /*0060*/ 	.dword	_ZN40_INTERNAL_4169be32_4_k_cu_f52e6642_262644cute1_E
	.align		8
        /*0068*/ 	.dword	$str$22
	.align		8
        /*0070*/ 	.dword	$str$23


//--------------------- .text._ZN7cutlass13device_kernelINS_4gemm6kernel13GemmUniversalIN4cute5tupleIJiiiiEEENS1_10collective13CollectiveMmaINS1_34MainloopSm90TmaGmmaWarpSpecializedILi4ENS5_IJNS4_1CILi1EEENSA_ILi4EEESB_EEENS1_35KernelTmaWarpSpecializedCooperativeEEENS5_IJNSA_ILi256EEENSA_ILi128EEENSA_ILi64EEEEEENS_10bfloat16_tENS5_IJlSB_lEEESK_SL_NS4_8TiledMMAINS4_8MMA_AtomIJNS4_4SM904GMMA28MMA_64x128x16_F32BF16BF16_SSILNSP_5MajorE0ELSR_0ELNSP_7ScaleInE1ELSS_1EEEEEENS4_6LayoutINS5_IJNSA_ILi2EEESB_SB_EEENS5_IJSB_NSA_ILi0EEESY_EEEEENS5_IJNS4_10UnderscoreES11_S11_EEEEENS4_23SM90_TMA_LOAD_MULTICASTENS4_14ComposedLayoutINS4_7SwizzleILi3ELi4ELi3EEENS4_18smem_ptr_flag_bitsILi16EEENSV_INS5_IJNSA_ILi8EEESI_EEENS5_IJSI_SB_EEEEEEEvNS4_8identityENS4_13SM90_TMA_LOADES1E_vS1F_EENS_8epilogue10collective6detail29Sm90TmaWarpSpecializedAdapterINS1J_15DefaultEpilogueISK_SL_SL_NS1I_6thread17LinearCombinationISK_Li1EffLNS1N_9ScaleType4KindE0ELNS_15FloatRoundStyleE2ESK_EENS1_15EpilogueDefaultEEEEEvvEEEEvNT_6ParamsE --------------------------
	.section	.text._ZN7cutlass13device_kernelINS_4gemm6kernel13GemmUniversalIN4cute5tupleIJiiiiEEENS1_10collective13CollectiveMmaINS1_34MainloopSm90TmaGmmaWarpSpecializedILi4ENS5_IJNS4_1CILi1EEENSA_ILi4EEESB_EEENS1_35KernelTmaWarpSpecializedCooperativeEEENS5_IJNSA_ILi256EEENSA_ILi128EEENSA_ILi64EEEEEENS_10bfloat16_tENS5_IJlSB_lEEESK_SL_NS4_8TiledMMAINS4_8MMA_AtomIJNS4_4SM904GMMA28MMA_64x128x16_F32BF16BF16_SSILNSP_5MajorE0ELSR_0ELNSP_7ScaleInE1ELSS_1EEEEEENS4_6LayoutINS5_IJNSA_ILi2EEESB_SB_EEENS5_IJSB_NSA_ILi0EEESY_EEEEENS5_IJNS4_10UnderscoreES11_S11_EEEEENS4_23SM90_TMA_LOAD_MULTICASTENS4_14ComposedLayoutINS4_7SwizzleILi3ELi4ELi3EEENS4_18smem_ptr_flag_bitsILi16EEENSV_INS5_IJNSA_ILi8EEESI_EEENS5_IJSI_SB_EEEEEEEvNS4_8identityENS4_13SM90_TMA_LOADES1E_vS1F_EENS_8epilogue10collective6detail29Sm90TmaWarpSpecializedAdapterINS1J_15DefaultEpilogueISK_SL_SL_NS1I_6thread17LinearCombinationISK_Li1EffLNS1N_9ScaleType4KindE0ELNS_15FloatRoundStyleE2ESK_EENS1_15EpilogueDefaultEEEEEvvEEEEvNT_6ParamsE,"ax",@progbits
	.align	128
.text._ZN7cutlass13device_kernelINS_4gemm6kernel13GemmUniversalIN4cute5tupleIJiiiiEEENS1_10collective13CollectiveMmaINS1_34MainloopSm90TmaGmmaWarpSpecializedILi4ENS5_IJNS4_1CILi1EEENSA_ILi4EEESB_EEENS1_35KernelTmaWarpSpecializedCooperativeEEENS5_IJNSA_ILi256EEENSA_ILi128EEENSA_ILi64EEEEEENS_10bfloat16_tENS5_IJlSB_lEEESK_SL_NS4_8TiledMMAINS4_8MMA_AtomIJNS4_4SM904GMMA28MMA_64x128x16_F32BF16BF16_SSILNSP_5MajorE0ELSR_0ELNSP_7ScaleInE1ELSS_1EEEEEENS4_6LayoutINS5_IJNSA_ILi2EEESB_SB_EEENS5_IJSB_NSA_ILi0EEESY_EEEEENS5_IJNS4_10UnderscoreES11_S11_EEEEENS4_23SM90_TMA_LOAD_MULTICASTENS4_14ComposedLayoutINS4_7SwizzleILi3ELi4ELi3EEENS4_18smem_ptr_flag_bitsILi16EEENSV_INS5_IJNSA_ILi8EEESI_EEENS5_IJSI_SB_EEEEEEEvNS4_8identityENS4_13SM90_TMA_LOADES1E_vS1F_EENS_8epilogue10collective6detail29Sm90TmaWarpSpecializedAdapterINS1J_15DefaultEpilogueISK_SL_SL_NS1I_6thread17LinearCombinationISK_Li1EffLNS1N_9ScaleType4KindE0ELNS_15FloatRoundStyleE2ESK_EENS1_15EpilogueDefaultEEEEEvvEEEEvNT_6ParamsE:
        .type           _ZN7cutlass13device_kernelINS_4gemm6kernel13GemmUniversalIN4cute5tupleIJiiiiEEENS1_10collective13CollectiveMmaINS1_34MainloopSm90TmaGmmaWarpSpecializedILi4ENS5_IJNS4_1CILi1EEENSA_ILi4EEESB_EEENS1_35KernelTmaWarpSpecializedCooperativeEEENS5_IJNSA_ILi256EEENSA_ILi128EEENSA_ILi64EEEEEENS_10bfloat16_tENS5_IJlSB_lEEESK_SL_NS4_8TiledMMAINS4_8MMA_AtomIJNS4_4SM904GMMA28MMA_64x128x16_F32BF16BF16_SSILNSP_5MajorE0ELSR_0ELNSP_7ScaleInE1ELSS_1EEEEEENS4_6LayoutINS5_IJNSA_ILi2EEESB_SB_EEENS5_IJSB_NSA_ILi0EEESY_EEEEENS5_IJNS4_10UnderscoreES11_S11_EEEEENS4_23SM90_TMA_LOAD_MULTICASTENS4_14ComposedLayoutINS4_7SwizzleILi3ELi4ELi3EEENS4_18smem_ptr_flag_bitsILi16EEENSV_INS5_IJNSA_ILi8EEESI_EEENS5_IJSI_SB_EEEEEEEvNS4_8identityENS4_13SM90_TMA_LOADES1E_vS1F_EENS_8epilogue10collective6detail29Sm90TmaWarpSpecializedAdapterINS1J_15DefaultEpilogueISK_SL_SL_NS1I_6thread17LinearCombinationISK_Li1EffLNS1N_9ScaleType4KindE0ELNS_15FloatRoundStyleE2ESK_EENS1_15EpilogueDefaultEEEEEvvEEEEvNT_6ParamsE,@function
        .size           _ZN7cutlass13device_kernelINS_4gemm6kernel13GemmUniversalIN4cute5tupleIJiiiiEEENS1_10collective13CollectiveMmaINS1_34MainloopSm90TmaGmmaWarpSpecializedILi4ENS5_IJNS4_1CILi1EEENSA_ILi4EEESB_EEENS1_35KernelTmaWarpSpecializedCooperativeEEENS5_IJNSA_ILi256EEENSA_ILi128EEENSA_ILi64EEEEEENS_10bfloat16_tENS5_IJlSB_lEEESK_SL_NS4_8TiledMMAINS4_8MMA_AtomIJNS4_4SM904GMMA28MMA_64x128x16_F32BF16BF16_SSILNSP_5MajorE0ELSR_0ELNSP_7ScaleInE1ELSS_1EEEEEENS4_6LayoutINS5_IJNSA_ILi2EEESB_SB_EEENS5_IJSB_NSA_ILi0EEESY_EEEEENS5_IJNS4_10UnderscoreES11_S11_EEEEENS4_23SM90_TMA_LOAD_MULTICASTENS4_14ComposedLayoutINS4_7SwizzleILi3ELi4ELi3EEENS4_18smem_ptr_flag_bitsILi16EEENSV_INS5_IJNSA_ILi8EEESI_EEENS5_IJSI_SB_EEEEEEEvNS4_8identityENS4_13SM90_TMA_LOADES1E_vS1F_EENS_8epilogue10collective6detail29Sm90TmaWarpSpecializedAdapterINS1J_15DefaultEpilogueISK_SL_SL_NS1I_6thread17LinearCombinationISK_Li1EffLNS1N_9ScaleType4KindE0ELNS_15FloatRoundStyleE2ESK_EENS1_15EpilogueDefaultEEEEEvvEEEEvNT_6ParamsE,(.L_x_323 - _ZN7cutlass13device_kernelINS_4gemm6kernel13GemmUniversalIN4cute5tupleIJiiiiEEENS1_10collective13CollectiveMmaINS1_34MainloopSm90TmaGmmaWarpSpecializedILi4ENS5_IJNS4_1CILi1EEENSA_ILi4EEESB_EEENS1_35KernelTmaWarpSpecializedCooperativeEEENS5_IJNSA_ILi256EEENSA_ILi128EEENSA_ILi64EEEEEENS_10bfloat16_tENS5_IJlSB_lEEESK_SL_NS4_8TiledMMAINS4_8MMA_AtomIJNS4_4SM904GMMA28MMA_64x128x16_F32BF16BF16_SSILNSP_5MajorE0ELSR_0ELNSP_7ScaleInE1ELSS_1EEEEEENS4_6LayoutINS5_IJNSA_ILi2EEESB_SB_EEENS5_IJSB_NSA_ILi0EEESY_EEEEENS5_IJNS4_10UnderscoreES11_S11_EEEEENS4_23SM90_TMA_LOAD_MULTICASTENS4_14ComposedLayoutINS4_7SwizzleILi3ELi4ELi3EEENS4_18smem_ptr_flag_bitsILi16EEENSV_INS5_IJNSA_ILi8EEESI_EEENS5_IJSI_SB_EEEEEEEvNS4_8identityENS4_13SM90_TMA_LOADES1E_vS1F_EENS_8epilogue10collective6detail29Sm90TmaWarpSpecializedAdapterINS1J_15DefaultEpilogueISK_SL_SL_NS1I_6thread17LinearCombinationISK_Li1EffLNS1N_9ScaleType4KindE0ELNS_15FloatRoundStyleE2ESK_EENS1_15EpilogueDefaultEEEEEvvEEEEvNT_6ParamsE)
        .other          _ZN7cutlass13device_kernelINS_4gemm6kernel13GemmUniversalIN4cute5tupleIJiiiiEEENS1_10collective13CollectiveMmaINS1_34MainloopSm90TmaGmmaWarpSpecializedILi4ENS5_IJNS4_1CILi1EEENSA_ILi4EEESB_EEENS1_35KernelTmaWarpSpecializedCooperativeEEENS5_IJNSA_ILi256EEENSA_ILi128EEENSA_ILi64EEEEEENS_10bfloat16_tENS5_IJlSB_lEEESK_SL_NS4_8TiledMMAINS4_8MMA_AtomIJNS4_4SM904GMMA28MMA_64x128x16_F32BF16BF16_SSILNSP_5MajorE0ELSR_0ELNSP_7ScaleInE1ELSS_1EEEEEENS4_6LayoutINS5_IJNSA_ILi2EEESB_SB_EEENS5_IJSB_NSA_ILi0EEESY_EEEEENS5_IJNS4_10UnderscoreES11_S11_EEEEENS4_23SM90_TMA_LOAD_MULTICASTENS4_14ComposedLayoutINS4_7SwizzleILi3ELi4ELi3EEENS4_18smem_ptr_flag_bitsILi16EEENSV_INS5_IJNSA_ILi8EEESI_EEENS5_IJSI_SB_EEEEEEEvNS4_8identityENS4_13SM90_TMA_LOADES1E_vS1F_EENS_8epilogue10collective6detail29Sm90TmaWarpSpecializedAdapterINS1J_15DefaultEpilogueISK_SL_SL_NS1I_6thread17LinearCombinationISK_Li1EffLNS1N_9ScaleType4KindE0ELNS_15FloatRoundStyleE2ESK_EENS1_15EpilogueDefaultEEEEEvvEEEEvNT_6ParamsE,@"STO_CUDA_ENTRY STV_DEFAULT"
_ZN7cutlass13device_kernelINS_4gemm6kernel13GemmUniversalIN4cute5tupleIJiiiiEEENS1_10collective13CollectiveMmaINS1_34MainloopSm90TmaGmmaWarpSpecializedILi4ENS5_IJNS4_1CILi1EEENSA_ILi4EEESB_EEENS1_35KernelTmaWarpSpecializedCooperativeEEENS5_IJNSA_ILi256EEENSA_ILi128EEENSA_ILi64EEEEEENS_10bfloat16_tENS5_IJlSB_lEEESK_SL_NS4_8TiledMMAINS4_8MMA_AtomIJNS4_4SM904GMMA28MMA_64x128x16_F32BF16BF16_SSILNSP_5MajorE0ELSR_0ELNSP_7ScaleInE1ELSS_1EEEEEENS4_6LayoutINS5_IJNSA_ILi2EEESB_SB_EEENS5_IJSB_NSA_ILi0EEESY_EEEEENS5_IJNS4_10UnderscoreES11_S11_EEEEENS4_23SM90_TMA_LOAD_MULTICASTENS4_14ComposedLayoutINS4_7SwizzleILi3ELi4ELi3EEENS4_18smem_ptr_flag_bitsILi16EEENSV_INS5_IJNSA_ILi8EEESI_EEENS5_IJSI_SB_EEEEEEEvNS4_8identityENS4_13SM90_TMA_LOADES1E_vS1F_EENS_8epilogue10collective6detail29Sm90TmaWarpSpecializedAdapterINS1J_15DefaultEpilogueISK_SL_SL_NS1I_6thread17LinearCombinationISK_Li1EffLNS1N_9ScaleType4KindE0ELNS_15FloatRoundStyleE2ESK_EENS1_15EpilogueDefaultEEEEEvvEEEEvNT_6ParamsE:
[----:B------:R-:W0:Y:S01]  /*0000*/  LDC R1, c[0x0][0x28] ;  /* 0x00000a00ff017b82 */ /* 0x000e220000000800 */
[----:B------:R-:W1:Y:S01]  /*0010*/  S2R R18, SR_TID.X ;  /* 0x0000000000127919 */ /* 0x000e620000002100 */
[----:B------:R-:W-:Y:S01]  /*0020*/  ELECT P0, URZ, PT ;  /* 0x00000000003f782f */ /* 0x000fe20003800000 */
[----:B------:R-:W-:Y:S01]  /*0030*/  BSSY B0, `(.L_x_0) ;  /* 0x000000f000007945 */ /* 0x000fe20003800000 */
[--C-:B-1----:R-:W-:Y:S02]  /*0040*/  SHF.R.U32.HI R0, RZ, 0x5, R18.reuse ;  /* 0x00000005ff007819 */ /* 0x102fe40000011612 */
[----:B------:R-:W-:-:S03]  /*0050*/  SHF.R.U32.HI R3, RZ, 0x7, R18 ;  /* 0x00000007ff037819 */ /* 0x000fc60000011612 */
[----:B------:R-:W1:Y:S04]  /*0060*/  SHFL.IDX PT, R2, R0, RZ, 0x1f ;  /* 0x00001fff00027589 */ /* 0x000e6800000e0000 */
[----:B------:R2:W3:Y:S01]  /*0070*/  SHFL.IDX PT, R5, R3, RZ, 0x1f ;  /* 0x00001fff03057589 */ /* 0x0004e200000e0000 */
[----:B-1----:R-:W-:-:S13]  /*0080*/  ISETP.NE.OR P0, PT, R2, RZ, !P0 ;  /* 0x000000ff0200720c */ /* 0x002fda0004705670 */
[----:B0-23--:R-:W-:Y:S05]  /*0090*/  @P0 BRA `(.L_x_1) ;  /* 0x0000000000200947 */ /* 0x00dfea0003800000 */
[----:B------:R-:W-:Y:S02]  /*00a0*/  ULDC.64 UR4, c[0x0][0x198] ;  /* 0x0000660000047ab9 */ /* 0x000fe40000000a00 */
[----:B------:R-:W-:Y:S02]  /*00b0*/  UIADD3 UR6, UP0, UR4, 0xf0, URZ ;  /* 0x000000f004067890 */ /* 0x000fe4000ff1e03f */
[----:B------:R-:W-:Y:S02]  /*00c0*/  UIADD3 UR4, UP1, UR4, 0x1f0, URZ ;  /* 0x000001f004047890 */ /* 0x000fe4000ff3e03f */
[----:B------:R-:W-:Y:S02]  /*00d0*/  UIADD3.X UR7, URZ, UR5, URZ, UP0, !UPT ;  /* 0x000000053f077290 */ /* 0x000fe400087fe43f */
[----:B------:R-:W-:-:S07]  /*00e0*/  UIADD3.X UR5, URZ, UR5, URZ, UP1, !UPT ;  /* 0x000000053f057290 */ /* 0x000fce0008ffe43f */
[----:B------:R0:W-:Y:S02]  /*00f0*/  UTMACCTL.PF [UR6] ;  /* 0x00000000060079b9 */ /* 0x0001e40008040000 */
[----:B------:R0:W-:Y:S02]  /*0100*/  UTMACCTL.PF [UR4] ;  /* 0x00000000040079b9 */ /* 0x0001e40008040000 */
[----:B0-----:R-:W-:Y:S01]  /*0110*/  NOP ;  /* 0x0000000000007918 */ /* 0x001fe20000000000 */
.L_x_1:
[----:B------:R-:W-:Y:S05]  /*0120*/  BSYNC B0 ;  /* 0x0000000000007941 */ /* 0x000fea0003800000 */
.L_x_0:
[----:B------:R-:W0:Y:S02]  /*0130*/  SHFL.IDX PT, R3, R0, RZ, 0x1f ;  /* 0x00001fff00037589 */ /* 0x000e2400000e0000 */
[----:B0-----:R-:W-:-:S13]  /*0140*/  ISETP.NE.AND P0, PT, R3, RZ, PT ;  /* 0x000000ff0300720c */ /* 0x001fda0003f05270 */
[----:B------:R-:W-:Y:S05]  /*0150*/  @P0 BRA `(.L_x_2) ;  /* 0x0000000000580947 */ /* 0x000fea0003800000 */
[----:B------:R-:W0:Y:S01]  /*0160*/  S2UR UR8, SR_CgaCtaId ;  /* 0x00000000000879c3 */ /* 0x000e220000008800 */
[----:B------:R-:W-:Y:S01]  /*0170*/  UMOV UR4, 0x400 ;  /* 0x0000040000047882 */ /* 0x000fe20000000000 */
[----:B------:R-:W-:Y:S01]  /*0180*/  UMOV UR5, 0x1 ;  /* 0x0000000100057882 */ /* 0x000fe20000000000 */
[----:B------:R-:W-:Y:S01]  /*0190*/  UMOV UR6, 0x8 ;  /* 0x0000000800067882 */ /* 0x000fe20000000000 */
[----:B------:R-:W-:Y:S01]  /*01a0*/  ELECT P0, URZ, PT ;  /* 0x00000000003f782f */ /* 0x000fe20003800000 */
[----:B------:R-:W-:-:S04]  /*01b0*/  UIADD3 UR6, -UR6, 0x100000, URZ ;  /* 0x0010000006067890 */ /* 0x000fc8000fffe13f */
[----:B------:R-:W-:Y:S02]  /*01c0*/  USHF.L.U32 UR7, UR6, 0xb, URZ ;  /* 0x0000000b06077899 */ /* 0x000fe4000800063f */
[----:B------:R-:W-:Y:S02]  /*01d0*/  USHF.L.U32 UR6, UR6, 0x1, URZ ;  /* 0x0000000106067899 */ /* 0x000fe4000800063f */
[----:B0-----:R-:W-:Y:S02]  /*01e0*/  ULEA UR8, UR8, UR4, 0x18 ;  /* 0x0000000408087291 */ /* 0x001fe4000f8ec03f */
[----:B------:R-:W-:-:S04]  /*01f0*/  UIADD3 UR4, -UR5, 0x100000, URZ ;  /* 0x0010000005047890 */ /* 0x000fc8000fffe13f */
[----:B------:R-:W-:Y:S02]  /*0200*/  USHF.L.U32 UR5, UR4, 0xb, URZ ;  /* 0x0000000b04057899 */ /* 0x000fe4000800063f */
[----:B------:R-:W-:Y:S01]  /*0210*/  USHF.L.U32 UR4, UR4, 0x1, URZ ;  /* 0x0000000104047899 */ /* 0x000fe2000800063f */
[----:B------:R-:W0:Y:S11]  /*0220*/  FENCE.VIEW.ASYNC.S ;  /* 0x00000000000073c6 */ /* 0x000e360000000000 */
[----:B0-----:R0:W1:Y:S01]  /*0230*/  SYNCS.EXCH.64 URZ, [UR8], UR4 ;  /* 0x00000004083f75b2 */ /* 0x0010620008000100 */
[----:B------:R0:W2:Y:S01]  /*0240*/  SYNCS.EXCH.64 URZ, [UR8+0x20], UR6 ;  /* 0x00002006083f75b2 */ /* 0x0000a20008000100 */
[----:B------:R0:W3:Y:S01]  /*0250*/  SYNCS.EXCH.64 URZ, [UR8+0x8], UR4 ;  /* 0x00000804083f75b2 */ /* 0x0000e20008000100 */
[----:B------:R0:W4:Y:S01]  /*0260*/  SYNCS.EXCH.64 URZ, [UR8+0x28], UR6 ;  /* 0x00002806083f75b2 */ /* 0x0001220008000100 */
[----:B------:R0:W0:Y:S01]  /*0270*/  SYNCS.EXCH.64 URZ, [UR8+0x10], UR4 ;  /* 0x00001004083f75b2 */ /* 0x0000220008000100 */
[----:B------:R0:W0:Y:S01]  /*0280*/  SYNCS.EXCH.64 URZ, [UR8+0x30], UR6 ;  /* 0x00003006083f75b2 */ /* 0x0000220008000100 */
[----:B------:R0:W0:Y:S01]  /*0290*/  SYNCS.EXCH.64 URZ, [UR8+0x18], UR4 ;  /* 0x00001804083f75b2 */ /* 0x0000220008000100 */
[----:B------:R0:W0:Y:S01]  /*02a0*/  SYNCS.EXCH.64 URZ, [UR8+0x38], UR6 ;  /* 0x00003806083f75b2 */ /* 0x0000220008000100 */
[----:B------:R-:W-:Y:S01]  /*02b0*/  NOP ;  /* 0x0000000000007918 */ /* 0x000fe20000000000 */
.L_x_2:
[----:B------:R-:W-:Y:S01]  /*02c0*/  SHF.R.S32.HI R7, RZ, 0x1f, R18 ;  /* 0x0000001fff077819 */ /* 0x000fe20000011412 */
[----:B------:R-:W5:Y:S01]  /*02d0*/  SHFL.IDX PT, R0, R0, RZ, 0x1f ;  /* 0x00001fff00007589 */ /* 0x000f6200000e0000 */
[----:B0-----:R-:W0:Y:S01]  /*02e0*/  S2UR UR8, SR_CTAID.X ;  /* 0x00000000000879c3 */ /* 0x001e220000002500 */
[----:B------:R-:W-:Y:S02]  /*02f0*/  ELECT P0, URZ, PT ;  /* 0x00000000003f782f */ /* 0x000fe40003800000 */
[----:B------:R-:W-:Y:S01]  /*0300*/  LEA.HI R7, R7, R18, RZ, 0x7 ;  /* 0x0000001207077211 */ /* 0x000fe200078f38ff */
[----:B------:R-:W1:Y:S01]  /*0310*/  S2R R4, SR_CTAID.Y ;  /* 0x0000000000047919 */ /* 0x000e620000002600 */
[----:B------:R-:W-:Y:S01]  /*0320*/  ULDC UR4, c[0x0][0x154] ;  /* 0x0000550000047ab9 */ /* 0x000fe20000000800 */
[----:B------:R-:W-:Y:S01]  /*0330*/  NOP ;  /* 0x0000000000007918 */ /* 0x000fe20000000000 */
[----:B------:R-:W-:Y:S01]  /*0340*/  LOP3.LUT R7, R7, 0xffffff80, RZ, 0xc0, !PT ;  /* 0xffffff8007077812 */ /* 0x000fe200078ec0ff */
[----:B------:R-:W-:Y:S01]  /*0350*/  NOP ;  /* 0x0000000000007918 */ /* 0x000fe20000000000 */
[----:B------:R-:W2:Y:S03]  /*0360*/  LDC R12, c[0x0][0x140] ;  /* 0x00005000ff0c7b82 */ /* 0x000ea60000000800 */
[----:B------:R-:W-:-:S05]  /*0370*/  IMAD.IADD R7, R18, 0x1, -R7 ;  /* 0x0000000112077824 */ /* 0x000fca00078e0a07 */
[----:B------:R-:W-:Y:S02]  /*0380*/  SHF.R.S32.HI R6, RZ, 0x1f, R7 ;  /* 0x0000001fff067819 */ /* 0x000fe40000011407 */
[----:B------:R-:W-:Y:S02]  /*0390*/  LOP3.LUT P2, RZ, R7, 0x7, RZ, 0xc0, !PT ;  /* 0x0000000707ff7812 */ /* 0x000fe4000784c0ff */
[----:B------:R-:W-:Y:S02]  /*03a0*/  LEA.HI R6, R6, R7, RZ, 0x3 ;  /* 0x0000000706067211 */ /* 0x000fe400078f18ff */
[----:B-----5:R-:W-:Y:S02]  /*03b0*/  ISETP.NE.OR P0, PT, R0, RZ, !P0 ;  /* 0x000000ff0000720c */ /* 0x020fe40004705670 */
[--C-:B------:R-:W-:Y:S02]  /*03c0*/  SHF.R.S32.HI R0, RZ, 0x3, R6.reuse ;  /* 0x00000003ff007819 */ /* 0x100fe40000011406 */
[----:B------:R-:W-:-:S02]  /*03d0*/  SHF.R.S32.HI R9, RZ, 0x1f, R6 ;  /* 0x0000001fff097819 */ /* 0x000fc40000011406 */
[----:B------:R-:W-:Y:S02]  /*03e0*/  SHF.R.S32.HI R6, RZ, 0x1f, R3 ;  /* 0x0000001fff067819 */ /* 0x000fe40000011403 */
[----:B------:R-:W-:Y:S02]  /*03f0*/  LEA.HI R9, R9, R0, RZ, 0x2 ;  /* 0x0000000009097211 */ /* 0x000fe400078f10ff */
[----:B------:R-:W-:Y:S02]  /*0400*/  LEA.HI R6, R6, R3, RZ, 0x2 ;  /* 0x0000000306067211 */ /* 0x000fe400078f10ff */
[----:B-1----:R-:W-:Y:S01]  /*0410*/  I2FP.F32.U32 R8, R4 ;  /* 0x0000000400087245 */ /* 0x002fe20000201000 */
[----:B------:R-:W-:Y:S01]  /*0420*/  VOTEU.ALL UP0, P0 ;  /* 0x00000000003f7886 */ /* 0x000fe20000000000 */
[----:B------:R-:W-:Y:S01]  /*0430*/  LOP3.LUT R6, R6, 0x3ffffffc, RZ, 0xc0, !PT ;  /* 0x3ffffffc06067812 */ /* 0x000fe200078ec0ff */
[----:B------:R-:W-:Y:S01]  /*0440*/  VOTEU.ALL UP1, P0 ;  /* 0x00000000003f7886 */ /* 0x000fe20000020000 */
[----:B------:R-:W-:Y:S01]  /*0450*/  LOP3.LUT R9, R9, 0xfffffffc, RZ, 0xc0, !PT ;  /* 0xfffffffc09097812 */ /* 0x000fe200078ec0ff */
[----:B------:R-:W-:Y:S01]  /*0460*/  FMUL R10, R8, UR4 ;  /* 0x00000004080a7c20 */ /* 0x000fe20008400000 */
[----:B------:R-:W1:Y:S01]  /*0470*/  @!UP0 S2UR UR7, SR_CgaCtaId ;  /* 0x00000000000789c3 */ /* 0x000e620000008800 */
[----:B------:R-:W-:Y:S01]  /*0480*/  IMAD.IADD R11, R3, 0x1, -R6 ;  /* 0x00000001030b7824 */ /* 0x000fe200078e0a06 */
[----:B0-----:R-:W-:Y:S01]  /*0490*/  I2FP.F32.U32 R6, UR8 ;  /* 0x0000000800067c45 */ /* 0x001fe20008201000 */
[----:B------:R-:W-:Y:S01]  /*04a0*/  IMAD.IADD R0, R0, 0x1, -R9 ;  /* 0x0000000100007824 */ /* 0x000fe200078e0a09 */
[----:B------:R-:W-:Y:S01]  /*04b0*/  ULDC UR4, c[0x0][0x150] ;  /* 0x0000540000047ab9 */ /* 0x000fe20000000800 */
[----:B------:R-:W0:Y:S01]  /*04c0*/  F2I.U32.TRUNC.NTZ R10, R10 ;  /* 0x0000000a000a7305 */ /* 0x000e22000020f000 */
[----:B------:R-:W-:Y:S01]  /*04d0*/  SHF.R.S32.HI R3, RZ, 0x1f, R2 ;  /* 0x0000001fff037819 */ /* 0x000fe20000011402 */
[----:B------:R-:W-:Y:S01]  /*04e0*/  FMUL R6, R6, UR4 ;  /* 0x0000000406067c20 */ /* 0x000fe20008400000 */
[----:B------:R-:W5:Y:S01]  /*04f0*/  LDC R9, c[0x0][0x148] ;  /* 0x00005200ff097b82 */ /* 0x000f620000000800 */
[----:B------:R-:W-:Y:S01]  /*0500*/  IMAD R11, R11, 0x4, R0 ;  /* 0x000000040b0b7824 */ /* 0x000fe200078e0200 */
[----:B------:R-:W-:Y:S01]  /*0510*/  LEA.HI R3, R3, R2, RZ, 0x2 ;  /* 0x0000000203037211 */ /* 0x000fe200078f10ff */
[----:B------:R-:W-:Y:S01]  /*0520*/  UMOV UR4, 0x20 ;  /* 0x0000002000047882 */ /* 0x000fe20000000000 */
[----:B------:R-:W-:Y:S01]  /*0530*/  @!UP0 UMOV UR6, 0x400 ;  /* 0x0000040000068882 */ /* 0x000fe20000000000 */
[----:B------:R-:W3:Y:S01]  /*0540*/  F2I.U32.TRUNC.NTZ R6, R6 ;  /* 0x0000000600067305 */ /* 0x000ee2000020f000 */
[----:B------:R-:W-:Y:S01]  /*0550*/  LOP3.LUT R3, R3, 0xfffffffc, RZ, 0xc0, !PT ;  /* 0xfffffffc03037812 */ /* 0x000fe200078ec0ff */
[----:B------:R-:W-:Y:S01]  /*0560*/  IMAD.SHL.U32 R22, R11, 0x4, RZ ;  /* 0x000000040b167824 */ /* 0x000fe200078e00ff */
[----:B------:R-:W4:Y:S01]  /*0570*/  LDC R8, c[0x0][0x144] ;  /* 0x00005100ff087b82 */ /* 0x000f220000000800 */
[----:B------:R-:W-:-:S04]  /*0580*/  @!UP0 UIADD3 UR4, -UR4, 0x100000, URZ ;  /* 0x0010000004048890 */ /* 0x000fc8000fffe13f */
[----:B------:R-:W-:Y:S02]  /*0590*/  @!UP0 USHF.L.U32 UR5, UR4, 0xb, URZ ;  /* 0x0000000b04058899 */ /* 0x000fe4000800063f */
[----:B------:R-:W-:Y:S01]  /*05a0*/  @!UP0 USHF.L.U32 UR4, UR4, 0x1, URZ ;  /* 0x0000000104048899 */ /* 0x000fe2000800063f */
[----:B--2---:R-:W-:Y:S01]  /*05b0*/  ISETP.EQ.U32.AND P3, PT, R12, 0x1, PT ;  /* 0x000000010c00780c */ /* 0x004fe20003f62070 */
[----:B------:R-:W-:Y:S01]  /*05c0*/  IMAD.IADD R0, R2, 0x1, -R3 ;  /* 0x0000000102007824 */ /* 0x000fe200078e0a03 */
[----:B------:R-:W-:Y:S01]  /*05d0*/  LOP3.LUT R22, R11, 0xc, R22, 0x78, !PT ;  /* 0x0000000c0b167812 */ /* 0x000fe200078e7816 */
[----:B0-----:R-:W-:Y:S01]  /*05e0*/  IMAD.MOV R14, RZ, RZ, -R10 ;  /* 0x000000ffff0e7224 */ /* 0x001fe200078e0a0a */
[----:B-1----:R-:W-:Y:S02]  /*05f0*/  @!UP0 ULEA UR6, UR7, UR6, 0x18 ;  /* 0x0000000607068291 */ /* 0x002fe4000f8ec03f */
[----:B------:R-:W-:Y:S01]  /*0600*/  ISETP.NE.AND P1, PT, R0, 0x3, PT ;  /* 0x000000030000780c */ /* 0x000fe20003f25270 */
[----:B------:R-:W-:Y:S01]  /*0610*/  VOTEU.ALL UP0, P0 ;  /* 0x00000000003f7886 */ /* 0x000fe20000000000 */
[----:B------:R-:W-:Y:S01]  /*0620*/  ISETP.LT.U32.AND P0, PT, R22, 0x4, !P2 ;  /* 0x000000041600780c */ /* 0x000fe20005701070 */
[----:B---3--:R-:W-:Y:S01]  /*0630*/  IMAD.MOV R3, RZ, RZ, -R6 ;  /* 0x000000ffff037224 */ /* 0x008fe200078e0a06 */
[----:B------:R-:W-:-:S02]  /*0640*/  ISETP.EQ.OR P1, PT, R0, RZ, !P1 ;  /* 0x000000ff0000720c */ /* 0x000fc40004f22670 */
[----:B------:R-:W-:Y:S01]  /*0650*/  ISETP.NE.AND P2, PT, R5, RZ, PT ;  /* 0x000000ff0500720c */ /* 0x000fe20003f45270 */
[----:B-----5:R-:W-:Y:S01]  /*0660*/  IMAD R7, R9, R14, R4 ;  /* 0x0000000e09077224 */ /* 0x020fe200078e0204 */
[----:B------:R-:W-:Y:S01]  /*0670*/  ISETP.EQ.AND P1, PT, R5, RZ, P1 ;  /* 0x000000ff0500720c */ /* 0x000fe20000f22270 */
[----:B------:R-:W0:Y:S02]  /*0680*/  FENCE.VIEW.ASYNC.S ;  /* 0x00000000000073c6 */ /* 0x000e240000000000 */
[----:B0-----:R0:W1:Y:S01]  /*0690*/  @!UP0 SYNCS.EXCH.64 URZ, [UR6+0x50], UR4 ;  /* 0x00005004063f85b2 */ /* 0x0010620008000100 */
[----:B------:R-:W-:Y:S02]  /*06a0*/  ISETP.NE.AND P4, PT, R7, R22, PT ;  /* 0x000000160700720c */ /* 0x000fe40003f85270 */
[----:B------:R-:W-:Y:S01]  /*06b0*/  SEL R19, RZ, 0x1, !P1 ;  /* 0x00000001ff137807 */ /* 0x000fe20004800000 */
[----:B----4-:R-:W-:Y:S02]  /*06c0*/  IMAD R3, R8, R3, UR8 ;  /* 0x0000000808037e24 */ /* 0x010fe4000f8e0203 */
[----:B------:R-:W-:-:S03]  /*06d0*/  VIADD R8, R5, 0xffffffff ;  /* 0xffffffff05087836 */ /* 0x000fc60000000000 */
[----:B------:R-:W-:Y:S02]  /*06e0*/  ISETP.EQ.OR P4, PT, R3, RZ, !P4 ;  /* 0x000000ff0300720c */ /* 0x000fe40006782670 */
[----:B------:R-:W-:Y:S02]  /*06f0*/  ISETP.GE.U32.AND P5, PT, R8, 0x2, PT ;  /* 0x000000020800780c */ /* 0x000fe40003fa6070 */
[----:B------:R-:W-:Y:S02]  /*0700*/  PLOP3.LUT P0, PT, P0, P4, PT, 0x80, 0x0 ;  /* 0x000000000000781c */ /* 0x000fe40000709070 */
[----:B------:R-:W-:Y:S01]  /*0710*/  SEL R19, R19, 0x2, P5 ;  /* 0x0000000213137807 */ /* 0x000fe20002800000 */
[----:B------:R0:W2:Y:S01]  /*0720*/  @!UP1 SYNCS.EXCH.64 URZ, [UR6+0x58], UR4 ;  /* 0x00005804063f95b2 */ /* 0x0000a20008000100 */
[----:B------:R-:W-:Y:S01]  /*0730*/  P2R R156, PR, RZ, 0x1 ;  /* 0x00000001ff9c7803 */ /* 0x000fe20000000000 */
[----:B------:R-:W-:Y:S01]  /*0740*/  NOP ;  /* 0x0000000000007918 */ /* 0x000fe20000000000 */
[----:B------:R-:W-:Y:S07]  /*0750*/  @!P3 BRA `(.L_x_3) ;  /* 0x000000000008b947 */ /* 0x000fee0003800000 */
[----:B-12---:R-:W-:Y:S01]  /*0760*/  UCGABAR_ARV ;  /* 0x00000000000079c7 */ /* 0x006fe20008000000 */
[----:B------:R-:W-:Y:S05]  /*0770*/  BRA `(.L_x_4) ;  /* 0x0000000000047947 */ /* 0x000fea0003800000 */
.L_x_3:
[----:B-12---:R-:W-:Y:S01]  /*0780*/  NOP ;  /* 0x0000000000007918 */ /* 0x006fe20000000000 */
.L_x_4:
[----:B------:R-:W1:Y:S01]  /*0790*/  LDC R2, c[0x0][0x65c] ;  /* 0x00019700ff027b82 */ /* 0x000e620000000800 */
[----:B------:R-:W-:Y:S01]  /*07a0*/  MOV R7, RZ ;  /* 0x000000ff00077202 */ /* 0x000fe20000000f00 */
[----:B------:R-:W-:Y:S01]  /*07b0*/  IMAD.U32 R6, RZ, RZ, UR8 ;  /* 0x00000008ff067e24 */ /* 0x000fe2000f8e00ff */
[----:B-1----:R-:W-:-:S04]  /*07c0*/  ISETP.NE.AND P1, PT, R2, 0x1, PT ;  /* 0x000000010200780c */ /* 0x002fc80003f25270 */
[----:B------:R-:W-:-:S09]  /*07d0*/  P2R R5, PR, RZ, 0x2 ;  /* 0x00000002ff057803 */ /* 0x000fd20000000000 */
[----:B------:R-:W1:Y:S01]  /*07e0*/  @P1 LDC R17, c[0x0][0x10] ;  /* 0x00000400ff111b82 */ /* 0x000e620000000800 */
[----:B------:R-:W-:Y:S02]  /*07f0*/  @P1 IMAD.MOV.U32 R5, RZ, RZ, RZ ;  /* 0x000000ffff051224 */ /* 0x000fe400078e00ff */
[----:B------:R-:W-:-:S05]  /*0800*/  @P1 IMAD.MOV.U32 R13, RZ, RZ, RZ ;  /* 0x000000ffff0d1224 */ /* 0x000fca00078e00ff */
[----:B------:R-:W2:Y:S01]  /*0810*/  @!P1 LDC R11, c[0x0][0xc] ;  /* 0x00000300ff0b9b82 */ /* 0x000ea20000000800 */
[----:B-1----:R-:W-:-:S04]  /*0820*/  @P1 IMAD.WIDE.U32 R16, R17, UR8, R4 ;  /* 0x0000000811101c25 */ /* 0x002fc8000f8e0004 */
[----:B------:R-:W-:Y:S02]  /*0830*/  @P1 IMAD.IADD R17, R17, 0x1, R13 ;  /* 0x0000000111111824 */ /* 0x000fe400078e020d */
[----:B--2---:R-:W-:-:S04]  /*0840*/  @!P1 IMAD.WIDE.U32 R6, R4, R11, R6 ;  /* 0x0000000b04069225 */ /* 0x004fc800078e0006 */
[----:B------:R-:W-:Y:S02]  /*0850*/  @!P1 IMAD.MOV.U32 R16, RZ, RZ, R6 ;  /* 0x000000ffff109224 */ /* 0x000fe400078e0006 */
[----:B------:R-:W-:Y:S01]  /*0860*/  @!P1 IMAD.MOV.U32 R17, RZ, RZ, R7 ;  /* 0x000000ffff119224 */ /* 0x000fe200078e0007 */
[----:B------:R-:W-:Y:S06]  /*0870*/  @!P3 BRA `(.L_x_5) ;  /* 0x00000000000cb947 */ /* 0x000fec0003800000 */
[----:B------:R-:W-:Y:S01]  /*0880*/  UCGABAR_WAIT ;  /* 0x0000000000007dc7 */ /* 0x000fe20008000000 */
[----:B------:R-:W-:Y:S01]  /*0890*/  CCTL.IVALL ;  /* 0x00000000ff00798f */ /* 0x000fe20002000000 */
[----:B------:R-:W-:Y:S05]  /*08a0*/  BRA `(.L_x_6) ;  /* 0x0000000000047947 */ /* 0x000fea0003800000 */
.L_x_5:
[----:B------:R-:W-:Y:S06]  /*08b0*/  BAR.SYNC.DEFER_BLOCKING 0x0 ;  /* 0x0000000000007b1d */ /* 0x000fec0000010000 */
.L_x_6:
[----:B------:R-:W-:Y:S05]  /*08c0*/  @!P2 BRA `(.L_x_7) ;  /* 0x000000a40084a947 */ /* 0x000fea0003800000 */
[----:B------:R-:W-:-:S13]  /*08d0*/  ISETP.GT.U32.AND P0, PT, R8, 0x1, PT ;  /* 0x000000010800780c */ /* 0x000fda0003f04070 */
[----:B0-----:R-:W-:Y:S05]  /*08e0*/  @P0 EXIT ;  /* 0x000000000000094d */ /* 0x001fea0003800000 */
[----:B------:R-:W-:Y:S01]  /*08f0*/  ULDC.64 UR4, c[0x0][0x650] ;  /* 0x0001940000047ab9 */ /* 0x000fe20000000a00 */
[----:B------:R-:W-:Y:S01]  /*0900*/  PRMT R0, RZ, 0x7610, R0 ;  /* 0x00007610ff007816 */ /* 0x000fe20000000000 */
[----:B------:R-:W-:Y:S01]  /*0910*/  IMAD.MOV.U32 R152, RZ, RZ, -0x1 ;  /* 0xffffffffff987424 */ /* 0x000fe200078e00ff */
[----:B------:R-:W-:Y:S01]  /*0920*/  ISETP.GE.U32.AND P0, PT, R16, UR4, PT ;  /* 0x0000000410007c0c */ /* 0x000fe2000bf06070 */
[----:B------:R-:W-:Y:S02]  /*0930*/  IMAD.MOV.U32 R153, RZ, RZ, -0x1 ;  /* 0xffffffffff997424 */ /* 0x000fe400078e00ff */
[----:B------:R-:W-:Y:S01]  /*0940*/  IMAD.MOV.U32 R23, RZ, RZ, -0x1 ;  /* 0xffffffffff177424 */ /* 0x000fe200078e00ff */
[----:B------:R-:W-:-:S13]  /*0950*/  ISETP.GE.U32.AND.EX P0, PT, R17, UR5, PT, P0 ;  /* 0x0000000511007c0c */ /* 0x000fda000bf06100 */
[----:B------:R-:W-:Y:S05]  /*0960*/  @P0 BRA `(.L_x_8) ;  /* 0x00000004002c0947 */ /* 0x000fea0003800000 */
[----:B------:R-:W0:Y:S01]  /*0970*/  LDC.64 R20, c[0x0][0x628] ;  /* 0x00018a00ff147b82 */ /* 0x000e220000000a00 */
[----:B------:R-:W-:Y:S02]  /*0980*/  IMAD.MOV.U32 R6, RZ, RZ, R16 ;  /* 0x000000ffff067224 */ /* 0x000fe400078e0010 */
[----:B------:R-:W-:-:S05]  /*0990*/  IMAD.MOV.U32 R7, RZ, RZ, R17 ;  /* 0x000000ffff077224 */ /* 0x000fca00078e0011 */
[----:B------:R-:W1:Y:S08]  /*09a0*/  LDC R0, c[0x0][0x630] ;  /* 0x00018c00ff007b82 */ /* 0x000e700000000800 */
[----:B------:R-:W2:Y:S01]  /*09b0*/  LDC.64 R24, c[0x0][0x620] ;  /* 0x00018800ff187b82 */ /* 0x000ea20000000a00 */
[----:B0-----:R-:W-:-:S04]  /*09c0*/  ISETP.NE.U32.AND P0, PT, R20, RZ, PT ;  /* 0x000000ff1400720c */ /* 0x001fc80003f05070 */
[----:B------:R-:W-:-:S13]  /*09d0*/  ISETP.NE.AND.EX P0, PT, R21, RZ, PT, P0 ;  /* 0x000000ff1500720c */ /* 0x000fda0003f05300 */
[----:B-12---:R-:W-:Y:S05]  /*09e0*/  @!P0 BRA `(.L_x_9) ;  /* 0x0000000000288947 */ /* 0x006fea0003800000 */
[----:B------:R-:W0:Y:S02]  /*09f0*/  LDC R13, c[0x0][0x634] ;  /* 0x00018d00ff0d7b82 */ /* 0x000e240000000800 */
[----:B0-----:R-:W-:-:S05]  /*0a00*/  IADD3 R13, P0, R16, R13, RZ ;  /* 0x0000000d100d7210 */ /* 0x001fca0007f1e0ff */
[----:B------:R-:W-:-:S04]  /*0a10*/  IMAD.X R15, RZ, RZ, R17, P0 ;  /* 0x000000ffff0f7224 */ /* 0x000fc800000e0611 */
[----:B------:R-:W-:-:S04]  /*0a20*/  IMAD.WIDE.U32 R6, R15, R20, RZ ;  /* 0x000000140f067225 */ /* 0x000fc800078e00ff */
[----:B------:R-:W-:-:S04]  /*0a30*/  IMAD.WIDE.U32 R10, P0, R13, R21, R6 ;  /* 0x000000150d0a7225 */ /* 0x000fc80007800006 */
[----:B------:R-:W-:-:S04]  /*0a40*/  IMAD.WIDE.U32 R6, R13, R20, RZ ;  /* 0x000000140d067225 */ /* 0x000fc800078e00ff */
[----:B------:R-:W-:Y:S01]  /*0a50*/  IMAD.X R13, RZ, RZ, RZ, P0 ;  /* 0x000000ffff0d7224 */ /* 0x000fe200000e06ff */
[----:B------:R-:W-:Y:S01]  /*0a60*/  IADD3 RZ, P0, R7, R10, RZ ;  /* 0x0000000a07ff7210 */ /* 0x000fe20007f1e0ff */
[----:B------:R-:W-:-:S04]  /*0a70*/  IMAD.MOV.U32 R12, RZ, RZ, R11 ;  /* 0x000000ffff0c7224 */ /* 0x000fc800078e000b */
[----:B------:R-:W-:-:S08]  /*0a80*/  IMAD.WIDE.U32.X R6, R15, R21, R12, P0 ;  /* 0x000000150f067225 */ /* 0x000fd000000e040c */
.L_x_9:
[----:B------:R-:W0:Y:S01]  /*0a90*/  LDC.64 R20, c[0x0][0x640] ;  /* 0x00019000ff147b82 */ /* 0x000e220000000a00 */
[--C-:B------:R-:W-:Y:S01]  /*0aa0*/  SHF.R.U64 R27, R6, R0, R7.reuse ;  /* 0x00000000061b7219 */ /* 0x100fe20000001207 */
[----:B------:R-:W-:Y:S01]  /*0ab0*/  IMAD R28, R9, R14, R4 ;  /* 0x0000000e091c7224 */ /* 0x000fe200078e0204 */
[----:B------:R-:W-:Y:S02]  /*0ac0*/  SHF.R.U32.HI R0, RZ, R0, R7 ;  /* 0x00000000ff007219 */ /* 0x000fe40000011607 */
[----:B------:R-:W-:-:S03]  /*0ad0*/  IADD3 R5, P0, RZ, -R27, RZ ;  /* 0x8000001bff057210 */ /* 0x000fc60007f1e0ff */
[----:B------:R-:W1:Y:S01]  /*0ae0*/  LDC R8, c[0x0][0x618] ;  /* 0x00018600ff087b82 */ /* 0x000e620000000800 */
[----:B------:R-:W-:-:S05]  /*0af0*/  IADD3.X R7, RZ, ~R0, RZ, P0, !PT ;  /* 0x80000000ff077210 */ /* 0x000fca00007fe4ff */
[-C--:B------:R-:W-:Y:S02]  /*0b00*/  IMAD R0, R7, R24.reuse, RZ ;  /* 0x0000001807007224 */ /* 0x080fe400078e02ff */
[----:B------:R-:W2:Y:S01]  /*0b10*/  LDC R11, c[0x0][0x608] ;  /* 0x00018200ff0b7b82 */ /* 0x000ea20000000800 */
[----:B------:R-:W-:-:S04]  /*0b20*/  IMAD.WIDE.U32 R6, R5, R24, R16 ;  /* 0x0000001805067225 */ /* 0x000fc800078e0010 */
[----:B------:R-:W-:Y:S02]  /*0b30*/  IMAD R5, R5, R25, R0 ;  /* 0x0000001905057224 */ /* 0x000fe400078e0200 */
[----:B------:R-:W-:Y:S01]  /*0b40*/  IMAD.MOV.U32 R25, RZ, RZ, 0x1 ;  /* 0x00000001ff197424 */ /* 0x000fe200078e00ff */
[----:B------:R-:W3:Y:S01]  /*0b50*/  LDC R12, c[0x0][0x658] ;  /* 0x00019600ff0c7b82 */ /* 0x000ee20000000800 */
[----:B0-----:R-:W-:Y:S01]  /*0b60*/  ISETP.NE.U32.AND P0, PT, R20, RZ, PT ;  /* 0x000000ff1400720c */ /* 0x001fe20003f05070 */
[----:B------:R-:W-:Y:S02]  /*0b70*/  IMAD.IADD R5, R7, 0x1, R5 ;  /* 0x0000000107057824 */ /* 0x000fe400078e0205 */
[----:B------:R-:W-:Y:S01]  /*0b80*/  IMAD.MOV.U32 R7, RZ, RZ, -0x1 ;  /* 0xffffffffff077424 */ /* 0x000fe200078e00ff */
[----:B------:R-:W-:-:S03]  /*0b90*/  ISETP.NE.AND.EX P0, PT, R21, RZ, PT, P0 ;  /* 0x000000ff1500720c */ /* 0x000fc60003f05300 */
[----:B------:R-:W0:Y:S01]  /*0ba0*/  LDC R15, c[0x0][0x600] ;  /* 0x00018000ff0f7b82 */ /* 0x000e220000000800 */
[-CC-:B-1----:R-:W-:Y:S02]  /*0bb0*/  SHF.R.U64 R13, R6, R8.reuse, R5.reuse ;  /* 0x00000008060d7219 */ /* 0x182fe40000001205 */
[----:B------:R-:W-:-:S05]  /*0bc0*/  SHF.R.U32.HI R0, RZ, R8, R5 ;  /* 0x00000008ff007219 */ /* 0x000fca0000011605 */
[----:B------:R-:W1:Y:S01]  /*0bd0*/  LDC R23, c[0x0][0x648] ;  /* 0x00019200ff177b82 */ /* 0x000e620000000800 */
[-CC-:B--2---:R-:W-:Y:S02]  /*0be0*/  SHF.R.U64 R29, R13, R11.reuse, R0.reuse ;  /* 0x0000000b0d1d7219 */ /* 0x184fe40000001200 */
[----:B------:R-:W-:-:S05]  /*0bf0*/  SHF.R.U32.HI R5, RZ, R11, R0 ;  /* 0x0000000bff057219 */ /* 0x000fca0000011600 */
[----:B------:R-:W2:Y:S01]  /*0c00*/  LDC R24, c[0x0][0x638] ;  /* 0x00018e00ff187b82 */ /* 0x000ea20000000800 */
[-CC-:B---3--:R-:W-:Y:S02]  /*0c10*/  SHF.R.U64 R14, R29, R12.reuse, R5.reuse ;  /* 0x0000000c1d0e7219 */ /* 0x188fe40000001205 */
[-C--:B------:R-:W-:Y:S02]  /*0c20*/  SHF.L.U32 R0, R7, R12.reuse, RZ ;  /* 0x0000000c07007219 */ /* 0x080fe400000006ff */
[----:B------:R-:W-:Y:S01]  /*0c30*/  SHF.R.U32.HI R5, RZ, R12, R5 ;  /* 0x0000000cff057219 */ /* 0x000fe20000011605 */
[----:B------:R-:W-:Y:S01]  /*0c40*/  IMAD.MOV.U32 R4, RZ, RZ, R14 ;  /* 0x000000ffff047224 */ /* 0x000fe200078e000e */
[----:B------:R-:W-:Y:S01]  /*0c50*/  LOP3.LUT R10, RZ, R0, RZ, 0x33, !PT ;  /* 0x00000000ff0a7212 */ /* 0x000fe200078e33ff */
[----:B------:R-:W3:Y:S01]  /*0c60*/  LDC R26, c[0x0][0x610] ;  /* 0x00018400ff1a7b82 */ /* 0x000ee20000000800 */
[----:B------:R-:W-:Y:S05]  /*0c70*/  @!P0 BRA `(.L_x_10) ;  /* 0x0000000000288947 */ /* 0x000fea0003800000 */
[----:B------:R-:W4:Y:S02]  /*0c80*/  LDC R9, c[0x0][0x64c] ;  /* 0x00019300ff097b82 */ /* 0x000f240000000800 */
[----:B----4-:R-:W-:-:S05]  /*0c90*/  IADD3 R9, P0, R14, R9, RZ ;  /* 0x000000090e097210 */ /* 0x010fca0007f1e0ff */
        /* <DEDUP_REMOVED lines=8> */
.L_x_10:
[----:B-1----:R-:W-:Y:S01]  /*0d20*/  SHF.R.U64 R4, R4, R23, R5 ;  /* 0x0000001704047219 */ /* 0x002fe20000001205 */
[----:B0-----:R-:W-:Y:S01]  /*0d30*/  VIADD R6, R15, 0xffffffff ;  /* 0xffffffff0f067836 */ /* 0x001fe20000000000 */
[----:B------:R-:W-:Y:S01]  /*0d40*/  SHF.L.U32 R0, R25, R12, RZ ;  /* 0x0000000c19007219 */ /* 0x000fe200000006ff */
[----:B------:R-:W-:Y:S01]  /*0d50*/  IMAD.MOV.U32 R23, RZ, RZ, R27 ;  /* 0x000000ffff177224 */ /* 0x000fe200078e001b */
[----:B------:R-:W-:Y:S01]  /*0d60*/  LOP3.LUT R5, R29, R10, RZ, 0xc0, !PT ;  /* 0x0000000a1d057212 */ /* 0x000fe200078ec0ff */
[----:B------:R-:W-:Y:S01]  /*0d70*/  IMAD.MOV R7, RZ, RZ, -R4 ;  /* 0x000000ffff077224 */ /* 0x000fe200078e0a04 */
[----:B------:R-:W-:Y:S02]  /*0d80*/  SEL R3, R3, R28, !P1 ;  /* 0x0000001c03037207 */ /* 0x000fe40004800000 */
[----:B------:R-:W-:Y:S01]  /*0d90*/  LOP3.LUT R6, R13, R6, RZ, 0xc0, !PT ;  /* 0x000000060d067212 */ /* 0x000fe200078ec0ff */
[----:B------:R-:W-:Y:S02]  /*0da0*/  IMAD R4, R0, R4, R5 ;  /* 0x0000000400047224 */ /* 0x000fe400078e0205 */
[----:B--2---:R-:W-:-:S02]  /*0db0*/  IMAD R0, R7, R24, R14 ;  /* 0x0000001807007224 */ /* 0x004fc400078e020e */
[----:B---3--:R-:W-:Y:S02]  /*0dc0*/  IMAD R3, R4, R26, R3 ;  /* 0x0000001a04037224 */ /* 0x008fe400078e0203 */
[----:B------:R-:W-:Y:S02]  /*0dd0*/  IMAD R152, R0, R15, R6 ;  /* 0x0000000f00987224 */ /* 0x000fe400078e0206 */
[----:B------:R-:W-:-:S03]  /*0de0*/  IMAD.MOV.U32 R4, RZ, RZ, 0x1 ;  /* 0x00000001ff047424 */ /* 0x000fc600078e00ff */
[----:B------:R-:W-:Y:S02]  /*0df0*/  SEL R153, R152, R3, !P1 ;  /* 0x0000000398997207 */ /* 0x000fe40004800000 */
[----:B------:R-:W-:Y:S02]  /*0e00*/  PRMT R0, R4, 0x7610, R0 ;  /* 0x0000761004007816 */ /* 0x000fe40000000000 */
[----:B------:R-:W-:-:S07]  /*0e10*/  SEL R152, R3, R152, !P1 ;  /* 0x0000009803987207 */ /* 0x000fce0004800000 */
.L_x_8:
[----:B------:R-:W-:-:S08]  /*0e20*/  NOP ;  /* 0x0000000000007918 */ /* 0x000fd00000000000 */
[----:B------:R-:W0:Y:S02]  /*0e30*/  USETMAXREG.TRY_ALLOC.CTAPOOL UP0, 0xe8 ;  /* 0x000000e8000079c8 */ /* 0x000e240008000600 */
[----:B0-----:R-:W-:-:S13]  /*0e40*/  PLOP3.LUT P0, PT, PT, PT, UP0, 0x80, 0x0 ;  /* 0x000000000000781c */ /* 0x001fda0003f0f008 */
[----:B------:R-:W-:Y:S05]  /*0e50*/  @!P0 BRA `(.L_x_8) ;  /* 0xfffffffc00f08947 */ /* 0x000fea000383ffff */
[----:B------:R-:W-:Y:S01]  /*0e60*/  ULDC.64 UR4, c[0x0][0x598] ;  /* 0x0001660000047ab9 */ /* 0x000fe20000000a00 */
[----:B------:R-:W-:Y:S01]  /*0e70*/  ULDC.64 UR36, c[0x0][0x208] ;  /* 0x0000820000247ab9 */ /* 0x000fe20000000a00 */
[----:B------:R-:W-:-:S04]  /*0e80*/  ISETP.NE.U32.AND P0, PT, RZ, UR4, PT ;  /* 0x00000004ff007c0c */ /* 0x000fc8000bf05070 */
[----:B------:R-:W-:-:S13]  /*0e90*/  ISETP.NE.AND.EX P0, PT, RZ, UR5, PT, P0 ;  /* 0x00000005ff007c0c */ /* 0x000fda000bf05300 */
[----:B------:R-:W-:Y:S05]  /*0ea0*/  @!P0 BRA `(.L_x_11) ;  /* 0x00000000001c8947 */ /* 0x000fea0003800000 */
[----:B------:R-:W0:Y:S02]  /*0eb0*/  LDC.64 R4, c[0x0][0x598] ;  /* 0x00016600ff047b82 */ /* 0x000e240000000a00 */
[----:B0-----:R-:W2:Y:S02]  /*0ec0*/  LDG.E.64 R4, desc[UR36][R4.64] ;  /* 0x0000002404047981 */ /* 0x001ea4000c1e1b00 */
[----:B--2---:R-:W-:-:S04]  /*0ed0*/  ISETP.NE.U32.AND P0, PT, R4, RZ, PT ;  /* 0x000000ff0400720c */ /* 0x004fc80003f05070 */
[----:B------:R-:W-:-:S13]  /*0ee0*/  ISETP.NE.AND.EX P0, PT, R5, RZ, PT, P0 ;  /* 0x000000ff0500720c */ /* 0x000fda0003f05300 */
[----:B------:R-:W-:Y:S05]  /*0ef0*/  @!P0 BRA `(.L_x_11) ;  /* 0x0000000000088947 */ /* 0x000fea0003800000 */
[----:B------:R0:W5:Y:S01]  /*0f00*/  LD.E R154, desc[UR36][R4.64] ;  /* 0x00000024049a7980 */ /* 0x000162000c101900 */
[----:B------:R-:W-:Y:S05]  /*0f10*/  BRA `(.L_x_12) ;  /* 0x0000000000247947 */ /* 0x000fea0003800000 */
.L_x_11:
[----:B------:R-:W-:Y:S02]  /*0f20*/  ULDC.64 UR4, c[0x0][0x588] ;  /* 0x0001620000047ab9 */ /* 0x000fe40000000a00 */
[----:B------:R-:W-:-:S04]  /*0f30*/  ISETP.NE.U32.AND P0, PT, RZ, UR4, PT ;  /* 0x00000004ff007c0c */ /* 0x000fc8000bf05070 */
[----:B------:R-:W-:-:S13]  /*0f40*/  ISETP.NE.AND.EX P0, PT, RZ, UR5, PT, P0 ;  /* 0x00000005ff007c0c */ /* 0x000fda000bf05300 */
[----:B------:R-:W-:Y:S05]  /*0f50*/  @!P0 BRA `(.L_x_13) ;  /* 0x00000000000c8947 */ /* 0x000fea0003800000 */
[----:B------:R-:W0:Y:S02]  /*0f60*/  LDC.64 R154, c[0x0][0x588] ;  /* 0x00016200ff9a7b82 */ /* 0x000e240000000a00 */
[----:B0-----:R1:W5:Y:S01]  /*0f70*/  LDG.E R154, desc[UR36][R154.64] ;  /* 0x000000249a9a7981 */ /* 0x001362000c1e1900 */
[----:B------:R-:W-:Y:S05]  /*0f80*/  BRA `(.L_x_12) ;  /* 0x0000000000087947 */ /* 0x000fea0003800000 */
.L_x_13:
[----:B------:R-:W-:Y:S02]  /*0f90*/  ULDC UR4, c[0x0][0x580] ;  /* 0x0001600000047ab9 */ /* 0x000fe40000000800 */
[----:B------:R-:W-:-:S07]  /*0fa0*/  MOV R154, UR4 ;  /* 0x00000004009a7c02 */ /* 0x000fce0008000f00 */
.L_x_12:
[----:B------:R-:W-:Y:S02]  /*0fb0*/  ULDC.64 UR4, c[0x0][0x5a0] ;  /* 0x0001680000047ab9 */ /* 0x000fe40000000a00 */
[----:B------:R-:W-:-:S04]  /*0fc0*/  ISETP.NE.U32.AND P0, PT, RZ, UR4, PT ;  /* 0x00000004ff007c0c */ /* 0x000fc8000bf05070 */
[----:B------:R-:W-:-:S13]  /*0fd0*/  ISETP.NE.AND.EX P0, PT, RZ, UR5, PT, P0 ;  /* 0x00000005ff007c0c */ /* 0x000fda000bf05300 */
[----:B------:R-:W-:Y:S05]  /*0fe0*/  @!P0 BRA `(.L_x_14) ;  /* 0x00000000001c8947 */ /* 0x000fea0003800000 */
[----:B0-----:R-:W0:Y:S02]  /*0ff0*/  LDC.64 R4, c[0x0][0x5a0] ;  /* 0x00016800ff047b82 */ /* 0x001e240000000a00 */
[----:B0-----:R-:W2:Y:S02]  /*1000*/  LDG.E.64 R4, desc[UR36][R4.64] ;  /* 0x0000002404047981 */ /* 0x001ea4000c1e1b00 */
[----:B--2---:R-:W-:-:S04]  /*1010*/  ISETP.NE.U32.AND P0, PT, R4, RZ, PT ;  /* 0x000000ff0400720c */ /* 0x004fc80003f05070 */
[----:B------:R-:W-:-:S13]  /*1020*/  ISETP.NE.AND.EX P0, PT, R5, RZ, PT, P0 ;  /* 0x000000ff0500720c */ /* 0x000fda0003f05300 */
[----:B------:R-:W-:Y:S05]  /*1030*/  @!P0 BRA `(.L_x_14) ;  /* 0x0000000000088947 */ /* 0x000fea0003800000 */
[----:B-1----:R0:W5:Y:S01]  /*1040*/  LD.E R155, desc[UR36][R4.64] ;  /* 0x00000024049b7980 */ /* 0x002162000c101900 */
[----:B------:R-:W-:Y:S05]  /*1050*/  BRA `(.L_x_15) ;  /* 0x0000000000247947 */ /* 0x000fea0003800000 */
.L_x_14:
[----:B------:R-:W-:Y:S02]  /*1060*/  ULDC.64 UR4, c[0x0][0x590] ;  /* 0x0001640000047ab9 */ /* 0x000fe40000000a00 */
[----:B------:R-:W-:-:S04]  /*1070*/  ISETP.NE.U32.AND P0, PT, RZ, UR4, PT ;  /* 0x00000004ff007c0c */ /* 0x000fc8000bf05070 */
[----:B------:R-:W-:-:S13]  /*1080*/  ISETP.NE.AND.EX P0, PT, RZ, UR5, PT, P0 ;  /* 0x00000005ff007c0c */ /* 0x000fda000bf05300 */
[----:B------:R-:W-:Y:S05]  /*1090*/  @!P0 BRA `(.L_x_16) ;  /* 0x00000000000c8947 */ /* 0x000fea0003800000 */
[----:B0-----:R-:W1:Y:S02]  /*10a0*/  LDC.64 R4, c[0x0][0x590] ;  /* 0x00016400ff047b82 */ /* 0x001e640000000a00 */
[----:B-1----:R1:W5:Y:S01]  /*10b0*/  LDG.E R155, desc[UR36][R4.64] ;  /* 0x00000024049b7981 */ /* 0x002362000c1e1900 */
[----:B------:R-:W-:Y:S05]  /*10c0*/  BRA `(.L_x_15) ;  /* 0x0000000000087947 */ /* 0x000fea0003800000 */
.L_x_16:
[----:B------:R-:W-:Y:S02]  /*10d0*/  ULDC UR4, c[0x0][0x584] ;  /* 0x0001610000047ab9 */ /* 0x000fe40000000800 */
[----:B-1----:R-:W-:-:S07]  /*10e0*/  IMAD.U32 R155, RZ, RZ, UR4 ;  /* 0x00000004ff9b7e24 */ /* 0x002fce000f8e00ff */
.L_x_15:
[----:B------:R-:W-:-:S13]  /*10f0*/  LOP3.LUT P0, RZ, R0, 0xff, RZ, 0xc0, !PT ;  /* 0x000000ff00ff7812 */ /* 0x000fda000780c0ff */
[----:B------:R-:W-:Y:S05]  /*1100*/  @!P0 EXIT ;  /* 0x000000000000894d */ /* 0x000fea0003800000 */
[----:B------:R-:W-:Y:S01]  /*1110*/  ULDC UR4, c[0x0][0x28c] ;  /* 0x0000a30000047ab9 */ /* 0x000fe20000000800 */
[----:B------:R-:W-:Y:S01]  /*1120*/  LOP3.LUT R164, R19, 0x1, RZ, 0xfc, !PT ;  /* 0x0000000113a47812 */ /* 0x000fe200078efcff */
[----:B------:R-:W-:Y:S01]  /*1130*/  UIADD3 UR4, UR4, 0x3f, URZ ;  /* 0x0000003f04047890 */ /* 0x000fe2000fffe03f */
[----:B------:R-:W-:Y:S01]  /*1140*/  UMOV UR38, URZ ;  /* 0x0000003f00267c82 */ /* 0x000fe20008000000 */
[----:B------:R-:W-:Y:S02]  /*1150*/  UMOV UR39, URZ ;  /* 0x0000003f00277c82 */ /* 0x000fe40008000000 */
[----:B------:R-:W-:-:S04]  /*1160*/  USHF.R.S32.HI UR5, URZ, 0x1f, UR4 ;  /* 0x0000001f3f057899 */ /* 0x000fc80008011404 */
[----:B------:R-:W-:-:S04]  /*1170*/  ULEA.HI UR5, UR5, UR4, URZ, 0x6 ;  /* 0x0000000405057291 */ /* 0x000fc8000f8f303f */
[----:B------:R-:W-:-:S12]  /*1180*/  USHF.R.S32.HI UR40, URZ, 0x6, UR5 ;  /* 0x000000063f287899 */ /* 0x000fd80008011405 */
.L_x_288:
[----:B------:R-:W-:Y:S01]  /*1190*/  LOP3.LUT R0, R18, 0x80, RZ, 0xc0, !PT ;  /* 0x0000008012007812 */ /* 0x000fe200078ec0ff */
[----:B--2---:R-:W2:Y:S01]  /*11a0*/  S2UR UR7, SR_CgaCtaId ;  /* 0x00000000000779c3 */ /* 0x004ea20000008800 */
[----:B------:R-:W-:Y:S02]  /*11b0*/  UMOV UR6, 0x400 ;  /* 0x0000040000067882 */ /* 0x000fe40000000000 */
[----:B------:R-:W-:-:S06]  /*11c0*/  SHF.R.U32.HI R0, RZ, 0x7, R0 ;  /* 0x00000007ff007819 */ /* 0x000fcc0000011600 */
[----:B---3--:R-:W3:Y:S01]  /*11d0*/  SHFL.IDX PT, R0, R0, RZ, 0x1f ;  /* 0x00001fff00007589 */ /* 0x008ee200000e0000 */
[----:B--2---:R-:W-:Y:S01]  /*11e0*/  ULEA UR6, UR7, UR6, 0x18 ;  /* 0x0000000607067291 */ /* 0x004fe2000f8ec03f */
[----:B---3--:R-:W-:-:S13]  /*11f0*/  R2UR UR4, R0 ;  /* 0x00000000000472ca */ /* 0x008fda00000e0000 */
[----:B------:R-:W-:-:S04]  /*1200*/  ULEA.HI UR5, UR4, UR4, URZ, 0x1 ;  /* 0x0000000404057291 */ /* 0x000fc8000f8f083f */
[----:B------:R-:W-:-:S04]  /*1210*/  ULOP3.LUT UR5, UR5, 0x7fffe, URZ, 0xc0, !UPT ;  /* 0x0007fffe05057892 */ /* 0x000fc8000f8ec03f */
[----:B------:R-:W-:-:S03]  /*1220*/  UIADD3 UR5, UR4, -UR5, URZ ;  /* 0x8000000504057290 */ /* 0x000fc6000fffe03f */
[----:B------:R-:W-:Y:S01]  /*1230*/  ULDC UR4, c[0x0][0x28c] ;  /* 0x0000a30000047ab9 */ /* 0x000fe20000000800 */
[----:B------:R-:W-:Y:S01]  /*1240*/  ULEA UR5, UR5, UR6, 0xd ;  /* 0x0000000605057291 */ /* 0x000fe2000f8e683f */
[----:B------:R-:W-:-:S03]  /*1250*/  ISETP.LT.AND P0, PT, RZ, UR4, PT ;  /* 0x00000004ff007c0c */ /* 0x000fc6000bf01270 */
[----:B------:R-:W-:-:S04]  /*1260*/  UIADD3 UR5, UR5, 0x100, URZ ;  /* 0x0000010005057890 */ /* 0x000fc8000fffe03f */
[----:B------:R-:W-:-:S04]  /*1270*/  USHF.R.U32.HI UR5, URZ, 0x4, UR5 ;  /* 0x000000043f057899 */ /* 0x000fc80008011605 */
[----:B------:R-:W-:Y:S02]  /*1280*/  ULOP3.LUT UR41, UR5, 0x3fff, URZ, 0xc0, !UPT ;  /* 0x00003fff05297892 */ /* 0x000fe4000f8ec03f */
[----:B-1--45:R-:W-:Y:S10]  /*1290*/  @P0 BRA `(.L_x_17) ;  /* 0x0000000000400947 */ /* 0x032ff40003800000 */
[----:B------:R-:W-:Y:S01]  /*12a0*/  MOV R0, 0x0 ;  /* 0x0000000000007802 */ /* 0x000fe20000000f00 */
[----:B------:R-:W-:Y:S01]  /*12b0*/  ULDC.64 UR4, c[0x4][0x68] ;  /* 0x01001a0000047ab9 */ /* 0x000fe20000000a00 */
[----:B------:R-:W-:Y:S01]  /*12c0*/  ULDC.64 UR6, c[0x4][0x8] ;  /* 0x0100020000067ab9 */ /* 0x000fe20000000a00 */
[----:B01----:R-:W-:Y:S01]  /*12d0*/  IMAD.U32 R4, RZ, RZ, UR4 ;  /* 0x00000004ff047e24 */ /* 0x003fe2000f8e00ff */
[----:B------:R0:W1:Y:S01]  /*12e0*/  LDC.64 R14, c[0x4][R0] ;  /* 0x01000000000e7b82 */ /* 0x0000620000000a00 */
[----:B------:R-:W-:Y:S01]  /*12f0*/  IMAD.U32 R5, RZ, RZ, UR5 ;  /* 0x00000005ff057e24 */ /* 0x000fe2000f8e00ff */
[----:B------:R-:W-:Y:S01]  /*1300*/  ULDC.64 UR4, c[0x4][0x70] ;  /* 0x01001c0000047ab9 */ /* 0x000fe20000000a00 */
[----:B------:R-:W-:Y:S02]  /*1310*/  IMAD.U32 R10, RZ, RZ, UR6 ;  /* 0x00000006ff0a7e24 */ /* 0x000fe4000f8e00ff */
[----:B------:R-:W-:Y:S02]  /*1320*/  IMAD.U32 R6, RZ, RZ, UR4 ;  /* 0x00000004ff067e24 */ /* 0x000fe4000f8e00ff */
[----:B------:R-:W-:-:S02]  /*1330*/  IMAD.U32 R7, RZ, RZ, UR5 ;  /* 0x00000005ff077e24 */ /* 0x000fc4000f8e00ff */
[----:B------:R-:W-:Y:S02]  /*1340*/  IMAD.U32 R11, RZ, RZ, UR7 ;  /* 0x00000007ff0b7e24 */ /* 0x000fe4000f8e00ff */
[----:B------:R-:W-:Y:S02]  /*1350*/  IMAD.MOV.U32 R8, RZ, RZ, 0x1e1 ;  /* 0x000001e1ff087424 */ /* 0x000fe400078e00ff */
[----:B------:R-:W-:Y:S02]  /*1360*/  IMAD.MOV.U32 R12, RZ, RZ, 0x1 ;  /* 0x00000001ff0c7424 */ /* 0x000fe400078e00ff */
[----:B0-----:R-:W-:-:S07]  /*1370*/  IMAD.MOV.U32 R13, RZ, RZ, RZ ;  /* 0x000000ffff0d7224 */ /* 0x001fce00078e00ff */
[----:B------:R-:W-:-:S07]  /*1380*/  LEPC R20, `(.L_x_17) ;  /* 0x000000001014794e */ /* 0x000fce0000000000 */
[----:B-1---5:R-:W-:Y:S05]  /*1390*/  CALL.ABS.NOINC R14 ;  /* 0x000000000e007343 */ /* 0x022fea0003c00000 */
.L_x_17:
[----:B------:R-:W-:-:S13]  /*13a0*/  ISETP.NE.AND P0, PT, R164, 0x3, PT ;  /* 0x00000003a400780c */ /* 0x000fda0003f05270 */
[----:B------:R-:W-:Y:S05]  /*13b0*/  @!P0 BRA `(.L_x_18) ;  /* 0x0000000000048947 */ /* 0x000fea0003800000 */
[----:B------:R-:W-:Y:S01]  /*13c0*/  BPT.TRAP 0x1 ;  /* 0x000000040000795c */ /* 0x000fe20000300000 */
.L_x_18:
[----:B------:R-:W2:Y:S01]  /*13d0*/  S2UR UR5, SR_CgaCtaId ;  /* 0x00000000000579c3 */ /* 0x000ea20000008800 */
[----:B------:R-:W-:Y:S01]  /*13e0*/  UMOV UR4, 0x400 ;  /* 0x0000040000047882 */ /* 0x000fe20000000000 */
[----:B------:R-:W-:Y:S01]  /*13f0*/  IMAD.U32 R3, RZ, RZ, UR39 ;  /* 0x00000027ff037e24 */ /* 0x000fe2000f8e00ff */
[----:B------:R-:W-:-:S04]  /*1400*/  MOV R0, UR38 ;  /* 0x0000002600007c02 */ /* 0x000fc80008000f00 */
[----:B------:R-:W-:Y:S01]  /*1410*/  SHF.L.U32 R0, R0, 0x1f, RZ ;  /* 0x0000001f00007819 */ /* 0x000fe200000006ff */
[----:B--2---:R-:W-:-:S06]  /*1420*/  ULEA UR4, UR5, UR4, 0x18 ;  /* 0x0000000405047291 */ /* 0x004fcc000f8ec03f */
[----:B------:R-:W-:-:S04]  /*1430*/  IMAD.U32 R6, RZ, RZ, UR4 ;  /* 0x00000004ff067e24 */ /* 0x000fc8000f8e00ff */
[----:B------:R-:W-:-:S04]  /*1440*/  IMAD R3, R3, 0x8, R6 ;  /* 0x0000000803037824 */ /* 0x000fc800078e0206 */
[----:B------:R2:W3:Y:S01]  /*1450*/  SYNCS.PHASECHK.TRANS64.TRYWAIT P1, [R3+URZ], R0 ;  /* 0x00000000030075a7 */ /* 0x0004e2000802017f */
[----:B------:R-:W-:Y:S05]  /*1460*/  @!P0 BRA `(.L_x_19) ;  /* 0x0000000000048947 */ /* 0x000fea0003800000 */
[----:B------:R-:W-:Y:S01]  /*1470*/  BPT.TRAP 0x1 ;  /* 0x000000040000795c */ /* 0x000fe20000300000 */
.L_x_19:
[----:B---3--:R-:W-:Y:S05]  /*1480*/  @P1 BRA `(.L_x_20) ;  /* 0x0000000000081947 */ /* 0x008fea0003800000 */
[----:B------:R-:W3:Y:S02]  /*1490*/  SYNCS.PHASECHK.TRANS64.TRYWAIT P1, [R3+URZ], R0 ;  /* 0x00000000030075a7 */ /* 0x000ee4000802017f */
[----:B---3--:R-:W-:Y:S05]  /*14a0*/  @!P1 BRA `(.L_x_21) ;  /* 0x000000ac00f09947 */ /* 0x008fea0003800000 */
.L_x_20:
[----:B------:R-:W-:-:S04]  /*14b0*/  UISETP.LT.AND UP0, UPT, UR40, 0x1, UPT ;  /* 0x000000012800788c */ /* 0x000fc8000bf01270 */
[----:B------:R-:W-:-:S06]  /*14c0*/  USEL UR4, UR40, 0x1, UP0 ;  /* 0x0000000128047887 */ /* 0x000fcc0008000000 */
[----:B--23--:R-:W-:Y:S01]  /*14d0*/  IMAD.U32 R0, RZ, RZ, UR4 ;  /* 0x00000004ff007e24 */ /* 0x00cfe2000f8e00ff */
[----:B------:R-:W-:Y:S05]  /*14e0*/  WARPSYNC.ALL ;  /* 0x0000000000007948 */ /* 0x000fea0003800000 */
[----:B------:R-:W-:-:S04]  /*14f0*/  IADD3 R0, -R0, UR40, RZ ;  /* 0x0000002800007c10 */ /* 0x000fc8000fffe1ff */
[----:B------:R-:W-:Y:S02]  /*1500*/  ISETP.GE.AND P1, PT, R0, 0x1, PT ;  /* 0x000000010000780c */ /* 0x000fe40003f26270 */
[----:B------:R-:W-:Y:S01]  /*1510*/  R2UR UR4, R6 ;  /* 0x00000000060472ca */ /* 0x000fe200000e0000 */
[----:B------:R-:W-:Y:S01]  /*1520*/  WARPGROUP.ARRIVE ;  /* 0x00000000000079c5 */ /* 0x000fe20000000000 */
[----:B------:R-:W-:Y:S01]  /*1530*/  UMOV UR9, 0x40000040 ;  /* 0x4000004000097882 */ /* 0x000fe20000000000 */
[----:B------:R-:W-:-:S10]  /*1540*/  UMOV UR11, 0x40000040 ;  /* 0x40000040000b7882 */ /* 0x000fd40000000000 */
[----:B------:R-:W-:-:S04]  /*1550*/  UIADD3 UR4, UR4, 0x20100, URZ ;  /* 0x0002010004047890 */ /* 0x000fc8000fffe03f */
[----:B------:R-:W-:-:S04]  /*1560*/  USHF.R.U32.HI UR4, URZ, 0x4, UR4 ;  /* 0x000000043f047899 */ /* 0x000fc80008011604 */
[----:B------:R-:W-:Y:S02]  /*1570*/  ULOP3.LUT UR5, UR4, 0x3fff, URZ, 0xc0, !UPT ;  /* 0x00003fff04057892 */ /* 0x000fe4000f8ec03f */
[----:B------:R-:W-:Y:S02]  /*1580*/  ULOP3.LUT UR4, UR41, 0x10000, URZ, 0xfc, !UPT ;  /* 0x0001000029047892 */ /* 0x000fe4000f8efc3f */
[----:B------:R-:W-:Y:S02]  /*1590*/  ULOP3.LUT UR5, UR5, 0x10000, URZ, 0xfc, !UPT ;  /* 0x0001000005057892 */ /* 0x000fe4000f8efc3f */
[----:B------:R-:W-:Y:S02]  /*15a0*/  ULEA UR6, UR39, UR4, 0xb ;  /* 0x0000000427067291 */ /* 0x000fe4000f8e583f */
[----:B------:R-:W-:-:S05]  /*15b0*/  ULEA UR7, UR39, UR5, 0xa ;  /* 0x0000000527077291 */ /* 0x000fca000f8e503f */
[----:B------:R-:W-:Y:S02]  /*15c0*/  UMOV UR8, UR6 ;  /* 0x0000000600087c82 */ /* 0x000fe40008000000 */
[----:B------:R-:W-:Y:S02]  /*15d0*/  UMOV UR10, UR7 ;  /* 0x00000007000a7c82 */ /* 0x000fe40008000000 */
[----:B------:R-:W-:Y:S01]  /*15e0*/  HGMMA.64x128x16.F32.BF16 R88, gdesc[UR8], RZ, !UPT, gsb0 ;  /* 0x01e00000085879f0 */ /* 0x000fe2000c0018ff */
[----:B------:R-:W-:Y:S01]  /*15f0*/  UIADD3 UR8, UR6, 0x400, URZ ;  /* 0x0000040006087890 */ /* 0x000fe2000fffe03f */
[----:B------:R-:W-:Y:S01]  /*1600*/  UMOV UR9, 0x40000040 ;  /* 0x4000004000097882 */ /* 0x000fe20000000000 */
[----:B------:R-:W-:Y:S02]  /*1610*/  WARPGROUP.DEPBAR.LE gsb0, 0x0 ;  /* 0x00008000000079c5 */ /* 0x000fe40000010000 */
[----:B------:R-:W-:-:S07]  /*1620*/  WARPGROUP.ARRIVE ;  /* 0x00000000000079c5 */ /* 0x000fce0000000000 */
[----:B------:R-:W-:Y:S01]  /*1630*/  HGMMA.64x128x16.F32.BF16 R24, gdesc[UR8], RZ, !UPT, gsb0 ;  /* 0x01e00000081879f0 */ /* 0x000fe2000c0018ff */
[----:B------:R-:W-:Y:S02]  /*1640*/  UIADD3 UR8, UR6, 0x2, URZ ;  /* 0x0000000206087890 */ /* 0x000fe4000fffe03f */
[----:B------:R-:W-:Y:S01]  /*1650*/  UIADD3 UR10, UR7, 0x2, URZ ;  /* 0x00000002070a7890 */ /* 0x000fe2000fffe03f */
[----:B------:R-:W-:Y:S01]  /*1660*/  UMOV UR9, 0x40000040 ;  /* 0x4000004000097882 */ /* 0x000fe20000000000 */
[----:B------:R-:W-:Y:S01]  /*1670*/  UMOV UR11, 0x40000040 ;  /* 0x40000040000b7882 */ /* 0x000fe20000000000 */
[----:B------:R-:W-:Y:S02]  /*1680*/  WARPGROUP.DEPBAR.LE gsb0, 0x0 ;  /* 0x00008000000079c5 */ /* 0x000fe40000010000 */
[----:B------:R-:W-:-:S06]  /*1690*/  WARPGROUP.ARRIVE ;  /* 0x00000000000079c5 */ /* 0x000fcc0000000000 */
[----:B------:R-:W-:Y:S01]  /*16a0*/  HGMMA.64x128x16.F32.BF16 R88, gdesc[UR8], R88, gsb0 ;  /* 0x01e00000085879f0 */ /* 0x000fe20008001858 */
[----:B------:R-:W-:Y:S01]  /*16b0*/  UIADD3 UR8, UR6, 0x402, URZ ;  /* 0x0000040206087890 */ /* 0x000fe2000fffe03f */
[----:B------:R-:W-:Y:S01]  /*16c0*/  UMOV UR9, 0x40000040 ;  /* 0x4000004000097882 */ /* 0x000fe20000000000 */
[----:B------:R-:W-:Y:S02]  /*16d0*/  WARPGROUP.DEPBAR.LE gsb0, 0x0 ;  /* 0x00008000000079c5 */ /* 0x000fe40000010000 */
[----:B------:R-:W-:-:S07]  /*16e0*/  WARPGROUP.ARRIVE ;  /* 0x00000000000079c5 */ /* 0x000fce0000000000 */
[----:B------:R-:W-:Y:S01]  /*16f0*/  HGMMA.64x128x16.F32.BF16 R24, gdesc[UR8], R24, gsb0 ;  /* 0x01e00000081879f0 */ /* 0x000fe20008001818 */
        /* <DEDUP_REMOVED lines=23> */
[----:B------:R-:W-:Y:S03]  /*1870*/  HGMMA.64x128x16.F32.BF16 R24, gdesc[UR8], R24, gsb0 ;  /* 0x01e00000081879f0 */ /* 0x000fe60008001818 */
[----:B------:R-:W-:Y:S02]  /*1880*/  WARPGROUP.DEPBAR.LE gsb0, 0x0 ;  /* 0x00008000000079c5 */ /* 0x000fe40000010000 */
[----:B------:R-:W-:Y:S05]  /*1890*/  @!P1 BRA `(.L_x_22) ;  /* 0x0000000400749947 */ /* 0x000fea0003800000 */
[----:B------:R-:W-:Y:S02]  /*18a0*/  UIADD3 UR6, UR39, 0x1, URZ ;  /* 0x0000000127067890 */ /* 0x000fe4000fffe03f */
[----:B------:R-:W-:Y:S02]  /*18b0*/  IMAD.U32 R3, RZ, RZ, UR39 ;  /* 0x00000027ff037e24 */ /* 0x000fe4000f8e00ff */
[----:B------:R-:W-:-:S04]  /*18c0*/  UISETP.NE.AND UP0, UPT, UR6, 0x4, UPT ;  /* 0x000000040600788c */ /* 0x000fc8000bf05270 */
[----:B------:R-:W-:Y:S02]  /*18d0*/  USEL UR7, URZ, 0x1, UP0 ;  /* 0x000000013f077887 */ /* 0x000fe40008000000 */
[----:B------:R-:W-:Y:S02]  /*18e0*/  USEL UR6, UR6, URZ, UP0 ;  /* 0x0000003f06067287 */ /* 0x000fe40008000000 */
[----:B------:R-:W-:-:S06]  /*18f0*/  ULOP3.LUT UR7, UR38, UR7, URZ, 0x3c, !UPT ;  /* 0x0000000726077292 */ /* 0x000fcc000f8e3c3f */
[----:B------:R-:W-:-:S07]  /*1900*/  IMAD.U32 R7, RZ, RZ, UR7 ;  /* 0x00000007ff077e24 */ /* 0x000fce000f8e00ff */
.L_x_29:
[----:B------:R-:W-:Y:S05]  /*1910*/  @!P0 BRA `(.L_x_23) ;  /* 0x0000000000048947 */ /* 0x000fea0003800000 */
[----:B------:R-:W-:Y:S01]  /*1920*/  BPT.TRAP 0x1 ;  /* 0x000000040000795c */ /* 0x000fe20000300000 */
.L_x_23:
[----:B------:R-:W2:Y:S01]  /*1930*/  S2UR UR8, SR_CgaCtaId ;  /* 0x00000000000879c3 */ /* 0x000ea20000008800 */
[----:B------:R-:W-:Y:S01]  /*1940*/  UMOV UR7, 0x400 ;  /* 0x0000040000077882 */ /* 0x000fe20000000000 */
[----:B01----:R-:W-:Y:S01]  /*1950*/  IMAD.U32 R5, RZ, RZ, UR6 ;  /* 0x00000006ff057e24 */ /* 0x003fe2000f8e00ff */
[----:B------:R-:W-:Y:S01]  /*1960*/  SHF.L.U32 R4, R7, 0x1f, RZ ;  /* 0x0000001f07047819 */ /* 0x000fe200000006ff */
[----:B--2---:R-:W-:-:S06]  /*1970*/  ULEA UR7, UR8, UR7, 0x18 ;  /* 0x0000000708077291 */ /* 0x004fcc000f8ec03f */
[----:B------:R-:W-:-:S04]  /*1980*/  IMAD.U32 R6, RZ, RZ, UR7 ;  /* 0x00000007ff067e24 */ /* 0x000fc8000f8e00ff */
[----:B------:R-:W-:-:S04]  /*1990*/  IMAD R5, R5, 0x8, R6 ;  /* 0x0000000805057824 */ /* 0x000fc800078e0206 */
[----:B------:R0:W1:Y:S01]  /*19a0*/  SYNCS.PHASECHK.TRANS64.TRYWAIT P1, [R5+URZ], R4 ;  /* 0x00000004050075a7 */ /* 0x000062000802017f */
[----:B------:R-:W-:Y:S05]  /*19b0*/  @!P0 BRA `(.L_x_24) ;  /* 0x0000000000048947 */ /* 0x000fea0003800000 */
[----:B------:R-:W-:Y:S01]  /*19c0*/  BPT.TRAP 0x1 ;  /* 0x000000040000795c */ /* 0x000fe20000300000 */
.L_x_24:
[----:B-1----:R-:W-:Y:S05]  /*19d0*/  @P1 BRA `(.L_x_25) ;  /* 0x0000000000081947 */ /* 0x002fea0003800000 */
[----:B------:R-:W1:Y:S02]  /*19e0*/  SYNCS.PHASECHK.TRANS64.TRYWAIT P1, [R5+URZ], R4 ;  /* 0x00000004050075a7 */ /* 0x000e64000802017f */
[----:B-1----:R-:W-:Y:S05]  /*19f0*/  @!P1 BRA `(.L_x_26) ;  /* 0x000000a800b09947 */ /* 0x002fea0003800000 */
.L_x_25:
[----:B------:R-:W-:Y:S01]  /*1a00*/  ULEA UR7, UR6, UR4, 0xb ;  /* 0x0000000406077291 */ /* 0x000fe2000f8e583f */
[----:B------:R-:W-:Y:S01]  /*1a10*/  WARPGROUP.ARRIVE ;  /* 0x00000000000079c5 */ /* 0x000fe20000000000 */
[----:B------:R-:W-:Y:S01]  /*1a20*/  ULEA UR12, UR6, UR5, 0xa ;  /* 0x00000005060c7291 */ /* 0x000fe2000f8e503f */
[----:B------:R-:W-:Y:S01]  /*1a30*/  UMOV UR9, 0x40000040 ;  /* 0x4000004000097882 */ /* 0x000fe20000000000 */
[----:B------:R-:W-:-:S03]  /*1a40*/  UMOV UR11, 0x40000040 ;  /* 0x40000040000b7882 */ /* 0x000fc60000000000 */
[----:B------:R-:W-:Y:S02]  /*1a50*/  UMOV UR8, UR7 ;  /* 0x0000000700087c82 */ /* 0x000fe40008000000 */
[----:B------:R-:W-:Y:S02]  /*1a60*/  UMOV UR10, UR12 ;  /* 0x0000000c000a7c82 */ /* 0x000fe40008000000 */
        /* <DEDUP_REMOVED lines=44> */
[----:B------:R-:W-:Y:S01]  /*1d30*/  BPT.TRAP 0x1 ;  /* 0x000000040000795c */ /* 0x000fe20000300000 */
.L_x_27:
[----:B------:R-:W-:-:S13]  /*1d40*/  ISETP.NE.AND P1, PT, R156, RZ, PT ;  /* 0x000000ff9c00720c */ /* 0x000fda0003f25270 */
[----:B01----:R-:W-:-:S04]  /*1d50*/  @P1 IMAD R4, R3, 0x8, R6 ;  /* 0x0000000803041824 */ /* 0x003fc800078e0206 */
[----:B------:R-:W-:-:S05]  /*1d60*/  @P1 VIADD R5, R4, 0x20 ;  /* 0x0000002004051836 */ /* 0x000fca0000000000 */
[----:B------:R-:W-:-:S04]  /*1d70*/  @P1 PRMT R5, R22, 0x654, R5 ;  /* 0x0000065416051816 */ /* 0x000fc80000000005 */
[----:B------:R0:W-:Y:S01]  /*1d80*/  @P1 SYNCS.ARRIVE.TRANS64.RED.A1T0 RZ, [R5+URZ], RZ ;  /* 0x000000ff05ff19a7 */ /* 0x0001e2000810043f */
[----:B------:R-:W-:-:S13]  /*1d90*/  ISETP.GT.U32.AND P1, PT, R19, 0x1, PT ;  /* 0x000000011300780c */ /* 0x000fda0003f24070 */
[----:B0-----:R-:W-:Y:S05]  /*1da0*/  @P1 BRA `(.L_x_28) ;  /* 0x0000000000041947 */ /* 0x001fea0003800000 */
[----:B------:R-:W-:Y:S01]  /*1db0*/  BPT.TRAP 0x1 ;  /* 0x000000040000795c */ /* 0x000fe20000300000 */
.L_x_28:
[----:B------:R-:W-:Y:S01]  /*1dc0*/  UIADD3 UR6, UR6, 0x1, URZ ;  /* 0x0000000106067890 */ /* 0x000fe2000fffe03f */
[C---:B------:R-:W-:Y:S01]  /*1dd0*/  ISETP.GT.AND P2, PT, R0.reuse, 0x1, PT ;  /* 0x000000010000780c */ /* 0x040fe20003f44270 */
[----:B------:R-:W-:Y:S01]  /*1de0*/  VIADD R3, R3, 0x1 ;  /* 0x0000000103037836 */ /* 0x000fe20000000000 */
[----:B------:R-:W-:Y:S01]  /*1df0*/  IADD3 R0, R0, -0x1, RZ ;  /* 0xffffffff00007810 */ /* 0x000fe20007ffe0ff */
[----:B------:R-:W-:-:S03]  /*1e00*/  UISETP.NE.AND UP0, UPT, UR6, 0x4, UPT ;  /* 0x000000040600788c */ /* 0x000fc6000bf05270 */
[C---:B------:R-:W-:Y:S01]  /*1e10*/  ISETP.NE.AND P1, PT, R3.reuse, 0x4, PT ;  /* 0x000000040300780c */ /* 0x040fe20003f25270 */
[----:B------:R-:W-:Y:S02]  /*1e20*/  USEL UR7, URZ, 0x1, UP0 ;  /* 0x000000013f077887 */ /* 0x000fe40008000000 */
[----:B------:R-:W-:Y:S01]  /*1e30*/  USEL UR6, UR6, URZ, UP0 ;  /* 0x0000003f06067287 */ /* 0x000fe20008000000 */
[----:B------:R-:W-:-:S03]  /*1e40*/  SEL R3, R3, RZ, P1 ;  /* 0x000000ff03037207 */ /* 0x000fc60000800000 */
[----:B------:R-:W-:Y:S01]  /*1e50*/  LOP3.LUT R7, R7, UR7, RZ, 0x3c, !PT ;  /* 0x0000000707077c12 */ /* 0x000fe2000f8e3cff */
[----:B------:R-:W-:Y:S07]  /*1e60*/  @P2 BRA `(.L_x_29) ;  /* 0xfffffff800a82947 */ /* 0x000fee000383ffff */
.L_x_22:
[----:B------:R-:W2:Y:S02]  /*1e70*/  LDC R0, c[0x0][0x28c] ;  /* 0x0000a300ff007b82 */ /* 0x000ea40000000800 */
[----:B--2---:R-:W-:-:S13]  /*1e80*/  ISETP.GE.AND P1, PT, R0, 0x1, PT ;  /* 0x000000010000780c */ /* 0x004fda0003f26270 */
[----:B------:R-:W-:Y:S05]  /*1e90*/  @!P1 BRA `(.L_x_30) ;  /* 0x0000000000409947 */ /* 0x000fea0003800000 */
[----:B------:R-:W-:Y:S05]  /*1ea0*/  @!P0 BRA `(.L_x_31) ;  /* 0x0000000000048947 */ /* 0x000fea0003800000 */
[----:B------:R-:W-:Y:S01]  /*1eb0*/  BPT.TRAP 0x1 ;  /* 0x000000040000795c */ /* 0x000fe20000300000 */
.L_x_31:
[----:B------:R-:W-:Y:S01]  /*1ec0*/  ISETP.NE.AND P0, PT, R156, RZ, PT ;  /* 0x000000ff9c00720c */ /* 0x000fe20003f05270 */
[----:B------:R-:W-:-:S12]  /*1ed0*/  UISETP.LT.AND UP1, UPT, UR40, 0x1, UPT ;  /* 0x000000012800788c */ /* 0x000fd8000bf21270 */
[----:B------:R-:W-:-:S05]  /*1ee0*/  VOTEU.ANY UP0, P0 ;  /* 0x00000000003f7886 */ /* 0x000fca0000000100 */
[----:B------:R-:W-:-:S04]  /*1ef0*/  @UP0 USEL UR4, UR40, 0x1, UP1 ;  /* 0x0000000128040887 */ /* 0x000fc80008800000 */
[----:B------:R-:W-:-:S06]  /*1f00*/  @UP0 UIADD3 UR4, UR39, UR40, -UR4 ;  /* 0x0000002827040290 */ /* 0x000fcc000fffe804 */
[----:B------:R-:W-:-:S04]  /*1f10*/  IMAD.U32 R0, RZ, RZ, UR4 ;  /* 0x00000004ff007e24 */ /* 0x000fc8000f8e00ff */
[----:B------:R-:W-:-:S05]  /*1f20*/  @P0 IMAD.SHL.U32 R0, R0, 0x8, RZ ;  /* 0x0000000800000824 */ /* 0x000fca00078e00ff */
[----:B------:R-:W-:-:S04]  /*1f30*/  @P0 LOP3.LUT R0, R0, 0x18, RZ, 0xc0, !PT ;  /* 0x0000001800000812 */ /* 0x000fc800078ec0ff */
[----:B------:R-:W-:-:S04]  /*1f40*/  @P0 IADD3 R3, R6, 0x20, R0 ;  /* 0x0000002006030810 */ /* 0x000fc80007ffe000 */
[----:B------:R-:W-:-:S04]  /*1f50*/  @P0 PRMT R3, R22, 0x654, R3 ;  /* 0x0000065416030816 */ /* 0x000fc80000000003 */
[----:B------:R2:W-:Y:S01]  /*1f60*/  @P0 SYNCS.ARRIVE.TRANS64.RED.A1T0 RZ, [R3+URZ], RZ ;  /* 0x000000ff03ff09a7 */ /* 0x0005e2000810043f */
[----:B------:R-:W-:-:S13]  /*1f70*/  ISETP.GT.U32.AND P0, PT, R19, 0x1, PT ;  /* 0x000000011300780c */ /* 0x000fda0003f04070 */
[----:B--2---:R-:W-:Y:S05]  /*1f80*/  @P0 BRA `(.L_x_30) ;  /* 0x0000000000040947 */ /* 0x004fea0003800000 */
[----:B------:R-:W-:Y:S01]  /*1f90*/  BPT.TRAP 0x1 ;  /* 0x000000040000795c */ /* 0x000fe20000300000 */
.L_x_30:
[----:B------:R-:W2:Y:S01]  /*1fa0*/  LDC R6, c[0x0][0x288] ;  /* 0x0000a200ff067b82 */ /* 0x000ea20000000800 */
[--C-:B------:R-:W-:Y:S01]  /*1fb0*/  SHF.R.U32.HI R0, RZ, 0x2, R18.reuse ;  /* 0x00000002ff007819 */ /* 0x100fe20000011612 */
[----:B------:R-:W-:Y:S01]  /*1fc0*/  UIADD3 UR39, UR40, UR39, URZ ;  /* 0x0000002728277290 */ /* 0x000fe2000fffe03f */
[----:B01----:R-:W-:Y:S01]  /*1fd0*/  SHF.R.U32.HI R5, RZ, 0x7, R18 ;  /* 0x00000007ff057819 */ /* 0x003fe20000011612 */
[----:B------:R-:W-:Y:S01]  /*1fe0*/  IMAD.SHL.U32 R11, R153, 0x80, RZ ;  /* 0x00000080990b7824 */ /* 0x000fe200078e00ff */
[----:B------:R-:W-:Y:S01]  /*1ff0*/  LOP3.LUT R3, R0, 0x7, RZ, 0xc0, !PT ;  /* 0x0000000700037812 */ /* 0x000fe200078ec0ff */
[----:B------:R-:W-:Y:S01]  /*2000*/  USHF.R.U32.HI UR4, URZ, 0x2, UR39 ;  /* 0x000000023f047899 */ /* 0x000fe20008011627 */
[----:B------:R-:W-:Y:S01]  /*2010*/  LOP3.LUT R4, R18, 0x60, RZ, 0xc0, !PT ;  /* 0x0000006012047812 */ /* 0x000fe200078ec0ff */
[----:B------:R-:W-:Y:S01]  /*2020*/  ULDC UR8, c[0x0][0x284] ;  /* 0x0000a10000087ab9 */ /* 0x000fe20000000800 */
[----:B------:R-:W-:Y:S01]  /*2030*/  LOP3.LUT R0, R5, 0x1, RZ, 0xc0, !PT ;  /* 0x0000000105007812 */ /* 0x000fe200078ec0ff */
[----:B------:R-:W-:Y:S01]  /*2040*/  ULOP3.LUT UR4, UR4, 0x1, URZ, 0xc0, !UPT ;  /* 0x0000000104047892 */ /* 0x000fe2000f8ec03f */
[----:B------:R-:W-:Y:S01]  /*2050*/  SHF.R.U32.HI R8, RZ, 0x1, R4 ;  /* 0x00000001ff087819 */ /* 0x000fe20000011604 */
[----:B------:R-:W-:Y:S01]  /*2060*/  UISETP.GT.U32.AND UP1, UPT, UR39, 0x3, UPT ;  /* 0x000000032700788c */ /* 0x000fe2000bf24070 */
[----:B------:R-:W-:Y:S01]  /*2070*/  SHF.R.S32.HI R15, RZ, 0x1f, R23 ;  /* 0x0000001fff0f7819 */ /* 0x000fe20000011417 */
[----:B------:R-:W-:Y:S01]  /*2080*/  IMAD.SHL.U32 R4, R0, 0x40, RZ ;  /* 0x0000004000047824 */ /* 0x000fe200078e00ff */
[----:B------:R-:W-:Y:S01]  /*2090*/  IADD3 R5, RZ, -R8, -R3 ;  /* 0x80000008ff057210 */ /* 0x000fe20007ffe803 */
[----:B------:R-:W-:Y:S01]  /*20a0*/  UISETP.NE.U32.AND UP0, UPT, UR4, 0x1, UPT ;  /* 0x000000010400788c */ /* 0x000fe2000bf05070 */
[----:B------:R-:W-:-:S02]  /*20b0*/  ULDC.64 UR6, c[0x0][0x5d0] ;  /* 0x0001740000067ab9 */ /* 0x000fc40000000a00 */
[----:B------:R-:W-:Y:S01]  /*20c0*/  LOP3.LUT R165, R4, 0x40, R3, 0xe2, !PT ;  /* 0x0000004004a57812 */ /* 0x000fe200078ee203 */
[----:B------:R-:W-:Y:S01]  /*20d0*/  IMAD R157, R0, -0x40, R5 ;  /* 0xffffffc0009d7824 */ /* 0x000fe200078e0205 */
[----:B------:R-:W-:Y:S01]  /*20e0*/  LOP3.LUT R3, R18, 0x3, RZ, 0xc0, !PT ;  /* 0x0000000312037812 */ /* 0x000fe200078ec0ff */
[----:B------:R-:W-:Y:S01]  /*20f0*/  IMAD.SHL.U32 R0, R152, 0x100, RZ ;  /* 0x0000010098007824 */ /* 0x000fe200078e00ff */
[----:B------:R-:W-:Y:S01]  /*2100*/  UISETP.LT.U32.AND UP1, UPT, UR40, 0x4, UP1 ;  /* 0x000000042800788c */ /* 0x000fe20008f21070 */
[----:B--2---:R-:W-:Y:S01]  /*2110*/  ISETP.GE.AND P0, PT, R11, R6, PT ;  /* 0x000000060b00720c */ /* 0x004fe20003f06270 */
[----:B------:R-:W-:Y:S01]  /*2120*/  UISETP.GT.U32.AND UP0, UPT, UR40, 0x3, !UP0 ;  /* 0x000000032800788c */ /* 0x000fe2000c704070 */
[----:B------:R-:W-:Y:S01]  /*2130*/  IMAD R10, R3, -0x2, R6 ;  /* 0xfffffffe030a7824 */ /* 0x000fe200078e0206 */
[----:B------:R-:W-:Y:S01]  /*2140*/  USEL UR5, URZ, 0x1, !UP1 ;  /* 0x000000013f057887 */ /* 0x000fe2000c800000 */
[----:B------:R-:W-:Y:S01]  /*2150*/  IMAD.SHL.U32 R6, R18, 0x2, RZ ;  /* 0x0000000212067824 */ /* 0x000fe200078e00ff */
[----:B------:R-:W-:Y:S01]  /*2160*/  ISETP.GE.OR P0, PT, R0, UR8, P0 ;  /* 0x0000000800007c0c */ /* 0x000fe20008706670 */
[----:B------:R-:W-:Y:S01]  /*2170*/  IMAD R4, R15, UR6, RZ ;  /* 0x000000060f047c24 */ /* 0x000fe2000f8e02ff */
[----:B------:R-:W-:Y:S01]  /*2180*/  USEL UR4, URZ, 0x1, !UP0 ;  /* 0x000000013f047887 */ /* 0x000fe2000c000000 */
[----:B------:R-:W-:Y:S01]  /*2190*/  IMAD.WIDE R152, R152, 0x100, RZ ;  /* 0x0000010098987825 */ /* 0x000fe200078e02ff */
[----:B------:R-:W-:Y:S01]  /*21a0*/  LOP3.LUT R6, R11, 0x6, R6, 0xf8, !PT ;  /* 0x000000060b067812 */ /* 0x000fe200078ef806 */
[----:B------:R-:W-:Y:S01]  /*21b0*/  ULOP3.LUT UR39, UR39, 0x3, URZ, 0xc0, !UPT ;  /* 0x0000000327277892 */ /* 0x000fe2000f8ec03f */
[----:B------:R-:W-:Y:S01]  /*21c0*/  IADD3 R157, -R0, UR8, R157 ;  /* 0x00000008009d7c10 */ /* 0x000fe2000fffe19d */
[----:B------:R-:W-:Y:S01]  /*21d0*/  IMAD R9, R23, UR7, R4 ;  /* 0x0000000717097c24 */ /* 0x000fe2000f8e0204 */
[----:B------:R-:W-:Y:S01]  /*21e0*/  SHF.R.S32.HI R7, RZ, 0x1f, R6 ;  /* 0x0000001fff077819 */ /* 0x000fe20000011406 */
[----:B------:R-:W-:Y:S01]  /*21f0*/  ULOP3.LUT UR38, UR4, UR38, UR5, 0x96, !UPT ;  /* 0x0000002604267292 */ /* 0x000fe2000f8e9605 */
[----:B------:R-:W-:Y:S01]  /*2200*/  LOP3.LUT R165, R152, R165, R8, 0xfe, !PT ;  /* 0x000000a598a57212 */ /* 0x000fe200078efe08 */
[----:B------:R-:W-:-:S02]  /*2210*/  IMAD.IADD R0, R10, 0x1, -R11 ;  /* 0x000000010a007824 */ /* 0x000fc400078e0a0b */
[----:B------:R-:W-:-:S04]  /*2220*/  IMAD.WIDE.U32 R4, R23, UR6, R6 ;  /* 0x0000000617047c25 */ /* 0x000fc8000f8e0006 */
[----:B------:R-:W-:Y:S02]  /*2230*/  IMAD.IADD R9, R5, 0x1, R9 ;  /* 0x0000000105097824 */ /* 0x000fe400078e0209 */
[----:B------:R-:W-:Y:S02]  /*2240*/  IMAD.MOV.U32 R3, RZ, RZ, -0x1 ;  /* 0xffffffffff037424 */ /* 0x000fe400078e00ff */
[----:B------:R-:W-:Y:S01]  /*2250*/  IMAD.MOV.U32 R8, RZ, RZ, R4 ;  /* 0x000000ffff087224 */ /* 0x000fe200078e0004 */
[----:B------:R-:W-:Y:S06]  /*2260*/  @P0 BRA `(.L_x_32) ;  /* 0x0000008400700947 */ /* 0x000fec0003800000 */
[----:B------:R-:W0:Y:S01]  /*2270*/  LDC.64 R4, c[0x0][0x5c8] ;  /* 0x00017200ff047b82 */ /* 0x000e220000000a00 */
[----:B-----5:R-:W-:Y:S01]  /*2280*/  FSETP.NEU.AND P1, PT, R155, RZ, PT ;  /* 0x000000ff9b00720b */ /* 0x020fe20003f2d000 */
[----:B------:R-:W-:Y:S01]  /*2290*/  BSSY B0, `(.L_x_32) ;  /* 0x0000859000007945 */ /* 0x000fe20003800000 */
[----:B------:R-:W-:-:S04]  /*22a0*/  ISETP.GT.AND P2, PT, R157, RZ, PT ;  /* 0x000000ff9d00720c */ /* 0x000fc80003f44270 */
[----:B------:R-:W-:Y:S01]  /*22b0*/  ISETP.GT.AND P0, PT, R0, RZ, P2 ;  /* 0x000000ff0000720c */ /* 0x000fe20001704270 */
[-C--:B0-----:R-:W-:Y:S02]  /*22c0*/  IMAD R10, R153, R4.reuse, RZ ;  /* 0x00000004990a7224 */ /* 0x081fe400078e02ff */
[----:B------:R-:W-:-:S04]  /*22d0*/  IMAD.WIDE.U32 R166, R165, R4, R8 ;  /* 0x00000004a5a67225 */ /* 0x000fc800078e0008 */
[----:B------:R-:W-:-:S04]  /*22e0*/  IMAD R9, R165, R5, R10 ;  /* 0x00000005a5097224 */ /* 0x000fc800078e020a */
[----:B------:R-:W-:Y:S01]  /*22f0*/  IMAD.IADD R171, R167, 0x1, R9 ;  /* 0x00000001a7ab7824 */ /* 0x000fe200078e0209 */
[----:B------:R-:W-:Y:S06]  /*2300*/  @!P1 BRA `(.L_x_33) ;  /* 0x0000006000209947 */ /* 0x000fec0003800000 */
[----:B------:R-:W0:Y:S01]  /*2310*/  LDC.64 R10, c[0x0][0x5b8] ;  /* 0x00016e00ff0a7b82 */ /* 0x000e220000000a00 */
[----:B------:R-:W-:-:S07]  /*2320*/  ULDC.64 UR4, c[0x0][0x5c0] ;  /* 0x0001700000047ab9 */ /* 0x000fce0000000a00 */
[----:B------:R-:W1:Y:S08]  /*2330*/  LDC.64 R12, c[0x0][0x5b0] ;  /* 0x00016c00ff0c7b82 */ /* 0x000e700000000a00 */
[----:B------:R-:W2:Y:S01]  /*2340*/  LDC.64 R8, c[0x0][0x5a8] ;  /* 0x00016a00ff087b82 */ /* 0x000ea20000000a00 */
[----:B0-----:R-:W-:-:S04]  /*2350*/  IMAD R14, R15, R10, RZ ;  /* 0x0000000a0f0e7224 */ /* 0x001fc800078e02ff */
[C---:B------:R-:W-:Y:S02]  /*2360*/  IMAD R11, R23.reuse, R11, R14 ;  /* 0x0000000b170b7224 */ /* 0x040fe400078e020e */
[----:B------:R-:W-:-:S04]  /*2370*/  IMAD.WIDE.U32 R14, R23, R10, R6 ;  /* 0x0000000a170e7225 */ /* 0x000fc800078e0006 */
[----:B-1----:R-:W-:Y:S01]  /*2380*/  IMAD R20, R153, R12, RZ ;  /* 0x0000000c99147224 */ /* 0x002fe200078e02ff */
[----:B------:R-:W-:-:S03]  /*2390*/  IADD3 R21, R15, R11, RZ ;  /* 0x0000000b0f157210 */ /* 0x000fc60007ffe0ff */
[----:B------:R-:W-:Y:S02]  /*23a0*/  IMAD R169, R165, R13, R20 ;  /* 0x0000000da5a97224 */ /* 0x000fe400078e0214 */
[----:B------:R-:W-:-:S04]  /*23b0*/  IMAD.MOV.U32 R20, RZ, RZ, R14 ;  /* 0x000000ffff147224 */ /* 0x000fc800078e000e */
[----:B------:R-:W-:-:S04]  /*23c0*/  IMAD.WIDE.U32 R158, R165, R12, R20 ;  /* 0x0000000ca59e7225 */ /* 0x000fc800078e0014 */
[----:B------:R-:W-:Y:S01]  /*23d0*/  IMAD.IADD R159, R159, 0x1, R169 ;  /* 0x000000019f9f7824 */ /* 0x000fe200078e02a9 */
[----:B--2---:R-:W-:-:S04]  /*23e0*/  LEA R160, P1, R158, R8, 0x1 ;  /* 0x000000089ea07211 */ /* 0x004fc800078208ff */
[----:B------:R-:W-:-:S05]  /*23f0*/  LEA.HI.X R161, R158, R9, R159, 0x1, P1 ;  /* 0x000000099ea17211 */ /* 0x000fca00008f0c9f */
[----:B------:R-:W2:Y:S01]  /*2400*/  @P0 LDG.E.LTC128B.U16 R167, desc[UR36][R160.64] ;  /* 0x00000024a0a70981 */ /* 0x000ea2000c1e1520 */
[----:B------:R-:W-:Y:S01]  /*2410*/  IMAD.WIDE.U32 R162, R165, R12, R6 ;  /* 0x0000000ca5a27225 */ /* 0x000fe200078e0006 */
[----:B------:R-:W-:Y:S01]  /*2420*/  ISETP.GT.AND P3, PT, R0, 0x1, P2 ;  /* 0x000000010000780c */ /* 0x000fe20001764270 */
[----:B------:R-:W-:Y:S02]  /*2430*/  BSSY B1, `(.L_x_34) ;  /* 0x0000013000017945 */ /* 0x000fe40003800000 */
[----:B------:R-:W-:Y:S02]  /*2440*/  IMAD.IADD R163, R169, 0x1, R163 ;  /* 0x00000001a9a37824 */ /* 0x000fe400078e02a3 */
[----:B------:R-:W-:-:S04]  /*2450*/  IMAD.WIDE.U32 R162, R23, R10, R162 ;  /* 0x0000000a17a27225 */ /* 0x000fc800078e00a2 */
[----:B--2---:R-:W-:-:S04]  /*2460*/  IMAD.U32 R158, R167, 0x10000, RZ ;  /* 0x00010000a79e7824 */ /* 0x004fc800078e00ff */
[----:B------:R-:W-:Y:S01]  /*2470*/  FMUL R159, R158, R155 ;  /* 0x0000009b9e9f7220 */ /* 0x000fe20000400000 */
[----:B------:R-:W-:-:S03]  /*2480*/  LEA R158, P1, R166, UR4, 0x1 ;  /* 0x00000004a69e7c11 */ /* 0x000fc6000f8208ff */
[----:B------:R-:W-:Y:S01]  /*2490*/  FFMA R159, R88, R154, R159 ;  /* 0x0000009a589f7223 */ /* 0x000fe2000000009f */
[----:B------:R-:W-:-:S04]  /*24a0*/  IMAD.IADD R88, R11, 0x1, R163 ;  /* 0x000000010b587824 */ /* 0x000fc800078e02a3 */
[----:B------:R-:W-:Y:S02]  /*24b0*/  F2FP.BF16.F32.PACK_AB R161, RZ, R159 ;  /* 0x0000009fffa1723e */ /* 0x000fe400000010ff */
[----:B------:R-:W-:Y:S02]  /*24c0*/  LEA.HI.X R159, R166, UR5, R171, 0x1, P1 ;  /* 0x00000005a69f7c11 */ /* 0x000fe400088f0cab */
[----:B------:R-:W-:Y:S02]  /*24d0*/  PRMT R163, R161, 0x7610, R163 ;  /* 0x00007610a1a37816 */ /* 0x000fe400000000a3 */
[----:B------:R-:W-:-:S03]  /*24e0*/  LEA R160, P1, R162, R8, 0x1 ;  /* 0x00000008a2a07211 */ /* 0x000fc600078208ff */
[----:B------:R0:W-:Y:S01]  /*24f0*/  @P0 STG.E.U16 desc[UR36][R158.64], R163 ;  /* 0x000000a39e000986 */ /* 0x0001e2000c101524 */
[--C-:B------:R-:W-:Y:S01]  /*2500*/  LEA.HI.X R161, R162, R9, R88.reuse, 0x1, P1 ;  /* 0x00000009a2a17211 */ /* 0x100fe200008f0c58 */
[C---:B------:R-:W-:Y:S01]  /*2510*/  IMAD.SHL.U32 R162, R12.reuse, 0x8, RZ ;  /* 0x000000080ca27824 */ /* 0x040fe200078e00ff */
[----:B------:R-:W-:Y:S02]  /*2520*/  PRMT R88, R167, 0x7610, R88 ;  /* 0x00007610a7587816 */ /* 0x000fe40000000058 */
[----:B0-----:R-:W-:Y:S01]  /*2530*/  SHF.L.U64.HI R163, R12, 0x3, R13 ;  /* 0x000000030ca37819 */ /* 0x001fe2000001020d */
[----:B------:R-:W-:Y:S06]  /*2540*/  @!P3 BRA `(.L_x_35) ;  /* 0x000000000004b947 */ /* 0x000fec0003800000 */
[----:B------:R0:W5:Y:S02]  /*2550*/  LDG.E.LTC128B.U16 R88, desc[UR36][R160.64+0x2] ;  /* 0x00000224a0587981 */ /* 0x000164000c1e1520 */
.L_x_35:
[----:B------:R-:W-:Y:S05]  /*2560*/  BSYNC B1 ;  /* 0x0000000000017941 */ /* 0x000fea0003800000 */
.L_x_34:
[----:B-----5:R-:W-:Y:S01]  /*2570*/  IMAD.U32 R168, R88, 0x10000, RZ ;  /* 0x0001000058a87824 */ /* 0x020fe200078e00ff */
[----:B------:R-:W-:Y:S01]  /*2580*/  ISETP.GT.AND P0, PT, R157, 0x8, PT ;  /* 0x000000089d00780c */ /* 0x000fe20003f04270 */
[----:B------:R-:W-:-:S04]  /*2590*/  IMAD.WIDE.U32 R166, R165, R12, R162 ;  /* 0x0000000ca5a67225 */ /* 0x000fc800078e00a2 */
[----:B------:R-:W-:Y:S01]  /*25a0*/  FMUL R168, R168, R155 ;  /* 0x0000009ba8a87220 */ /* 0x000fe20000400000 */
[----:B------:R-:W-:Y:S01]  /*25b0*/  ISETP.GT.AND P1, PT, R0, RZ, P0 ;  /* 0x000000ff0000720c */ /* 0x000fe20000724270 */
[----:B------:R-:W-:Y:S02]  /*25c0*/  IMAD.IADD R169, R169, 0x1, R167 ;  /* 0x00000001a9a97824 */ /* 0x000fe400078e02a7 */
[----:B------:R-:W-:Y:S01]  /*25d0*/  FFMA R168, R89, R154, R168 ;  /* 0x0000009a59a87223 */ /* 0x000fe200000000a8 */
[----:B------:R-:W-:-:S04]  /*25e0*/  IADD3 R89, P4, R14, R166, RZ ;  /* 0x000000a60e597210 */ /* 0x000fc80007f9e0ff */
[----:B------:R-:W-:Y:S01]  /*25f0*/  F2FP.BF16.F32.PACK_AB R168, RZ, R168 ;  /* 0x000000a8ffa8723e */ /* 0x000fe200000010ff */
[----:B------:R-:W-:Y:S01]  /*2600*/  IMAD.X R172, R169, 0x1, R21, P4 ;  /* 0x00000001a9ac7824 */ /* 0x000fe200020e0615 */
[C---:B------:R-:W-:Y:S02]  /*2610*/  LEA R170, P4, R89.reuse, R8, 0x1 ;  /* 0x0000000859aa7211 */ /* 0x040fe400078808ff */
[----:B------:R-:W-:Y:S02]  /*2620*/  PRMT R167, R168, 0x7610, R167 ;  /* 0x00007610a8a77816 */ /* 0x000fe400000000a7 */
[----:B------:R-:W-:Y:S02]  /*2630*/  PRMT R168, R88, 0x7610, R168 ;  /* 0x0000761058a87816 */ /* 0x000fe400000000a8 */
[----:B------:R-:W-:Y:S01]  /*2640*/  LEA.HI.X R171, R89, R9, R172, 0x1, P4 ;  /* 0x0000000959ab7211 */ /* 0x000fe200020f0cac */
[----:B------:R1:W-:Y:S04]  /*2650*/  @P3 STG.E.U16 desc[UR36][R158.64+0x2], R167 ;  /* 0x000002a79e003986 */ /* 0x0003e8000c101524 */
[----:B------:R2:W3:Y:S01]  /*2660*/  @P1 LDG.E.LTC128B.U16 R168, desc[UR36][R170.64] ;  /* 0x00000024aaa81981 */ /* 0x0004e2000c1e1520 */
[----:B------:R-:W-:Y:S01]  /*2670*/  IADD3 R166, P3, R6, R166, RZ ;  /* 0x000000a606a67210 */ /* 0x000fe20007f7e0ff */
[----:B------:R-:W-:Y:S04]  /*2680*/  BSSY B1, `(.L_x_36) ;  /* 0x0000012000017945 */ /* 0x000fe80003800000 */
[----:B-1----:R-:W-:Y:S01]  /*2690*/  IMAD.X R167, R7, 0x1, R169, P3 ;  /* 0x0000000107a77824 */ /* 0x002fe200018e06a9 */
[----:B------:R-:W-:Y:S01]  /*26a0*/  SHF.L.U32 R169, R4, 0x4, RZ ;  /* 0x0000000404a97819 */ /* 0x000fe200000006ff */
[----:B------:R-:W-:-:S03]  /*26b0*/  IMAD.WIDE.U32 R166, R23, R10, R166 ;  /* 0x0000000a17a67225 */ /* 0x000fc600078e00a6 */
[----:B--2---:R-:W-:Y:S01]  /*26c0*/  IADD3 R170, P3, R169, R158, RZ ;  /* 0x0000009ea9aa7210 */ /* 0x004fe20007f7e0ff */
[----:B------:R-:W-:Y:S01]  /*26d0*/  IMAD.IADD R172, R11, 0x1, R167 ;  /* 0x000000010bac7824 */ /* 0x000fe200078e02a7 */
[----:B------:R-:W-:-:S05]  /*26e0*/  SHF.L.U64.HI R167, R4, 0x4, R5 ;  /* 0x0000000404a77819 */ /* 0x000fca0000010205 */
[----:B------:R-:W-:Y:S02]  /*26f0*/  IMAD.X R171, R167, 0x1, R159, P3 ;  /* 0x00000001a7ab7824 */ /* 0x000fe400018e069f */
[----:B---3--:R-:W-:-:S04]  /*2700*/  IMAD.U32 R88, R168, 0x10000, RZ ;  /* 0x00010000a8587824 */ /* 0x008fc800078e00ff */
[----:B------:R-:W-:Y:S01]  /*2710*/  FMUL R89, R88, R155 ;  /* 0x0000009b58597220 */ /* 0x000fe20000400000 */
[----:B------:R-:W-:-:S03]  /*2720*/  LEA R88, P4, R166, R8, 0x1 ;  /* 0x00000008a6587211 */ /* 0x000fc600078808ff */
[----:B------:R-:W-:Y:S01]  /*2730*/  FFMA R90, R90, R154, R89 ;  /* 0x0000009a5a5a7223 */ /* 0x000fe20000000059 */
[----:B------:R-:W-:Y:S02]  /*2740*/  LEA.HI.X R89, R166, R9, R172, 0x1, P4 ;  /* 0x00000009a6597211 */ /* 0x000fe400020f0cac */
[----:B------:R-:W-:Y:S02]  /*2750*/  ISETP.GT.AND P4, PT, R0, 0x1, P0 ;  /* 0x000000010000780c */ /* 0x000fe40000784270 */
[----:B------:R-:W-:-:S05]  /*2760*/  F2FP.BF16.F32.PACK_AB R90, RZ, R90 ;  /* 0x0000005aff5a723e */ /* 0x000fca00000010ff */
[----:B------:R1:W-:Y:S06]  /*2770*/  @P1 STG.E.U16 desc[UR36][R170.64], R90 ;  /* 0x0000005aaa001986 */ /* 0x0003ec000c101524 */
[----:B------:R-:W-:Y:S05]  /*2780*/  @!P4 BRA `(.L_x_37) ;  /* 0x000000000004c947 */ /* 0x000fea0003800000 */
[----:B------:R2:W5:Y:S02]  /*2790*/  LDG.E.LTC128B.U16 R168, desc[UR36][R88.64+0x2] ;  /* 0x0000022458a87981 */ /* 0x000564000c1e1520 */
.L_x_37:
[----:B------:R-:W-:Y:S05]  /*27a0*/  BSYNC B1 ;  /* 0x0000000000017941 */ /* 0x000fea0003800000 */
.L_x_36:
[----:B-1---5:R-:W-:Y:S01]  /*27b0*/  IMAD.U32 R90, R168, 0x10000, RZ ;  /* 0x00010000a85a7824 */ /* 0x022fe200078e00ff */
[----:B------:R-:W-:Y:S01]  /*27c0*/  ISETP.GT.AND P1, PT, R0, 0x8, P2 ;  /* 0x000000080000780c */ /* 0x000fe20001724270 */
[----:B------:R-:W-:Y:S02]  /*27d0*/  BSSY B1, `(.L_x_38) ;  /* 0x000000a000017945 */ /* 0x000fe40003800000 */
[----:B------:R-:W-:-:S04]  /*27e0*/  FMUL R90, R90, R155 ;  /* 0x0000009b5a5a7220 */ /* 0x000fc80000400000 */
[----:B------:R-:W-:Y:S01]  /*27f0*/  FFMA R90, R91, R154, R90 ;  /* 0x0000009a5b5a7223 */ /* 0x000fe2000000005a */
[----:B------:R-:W-:-:S04]  /*2800*/  @P4 IMAD.MOV.U32 R91, RZ, RZ, R171 ;  /* 0x000000ffff5b4224 */ /* 0x000fc800078e00ab */
[----:B------:R-:W-:-:S04]  /*2810*/  F2FP.BF16.F32.PACK_AB R90, RZ, R90 ;  /* 0x0000005aff5a723e */ /* 0x000fc800000010ff */
[----:B------:R-:W-:Y:S01]  /*2820*/  PRMT R166, R90, 0x7610, R166 ;  /* 0x000076105aa67816 */ /* 0x000fe200000000a6 */
[----:B------:R-:W-:-:S05]  /*2830*/  @P4 IMAD.MOV.U32 R90, RZ, RZ, R170 ;  /* 0x000000ffff5a4224 */ /* 0x000fca00078e00aa */
[----:B------:R1:W-:Y:S01]  /*2840*/  @P4 STG.E.U16 desc[UR36][R90.64+0x2], R166 ;  /* 0x000002a65a004986 */ /* 0x0003e2000c101524 */
[----:B------:R-:W-:Y:S05]  /*2850*/  @!P1 BRA `(.L_x_39) ;  /* 0x0000000000049947 */ /* 0x000fea0003800000 */
[----:B------:R3:W5:Y:S02]  /*2860*/  LDG.E.LTC128B.U16 R168, desc[UR36][R160.64+0x10] ;  /* 0x00001024a0a87981 */ /* 0x000764000c1e1520 */
.L_x_39:
[----:B------:R-:W-:Y:S05]  /*2870*/  BSYNC B1 ;  /* 0x0000000000017941 */ /* 0x000fea0003800000 */
.L_x_38:
[----:B-1---5:R-:W-:Y:S01]  /*2880*/  IMAD.U32 R90, R168, 0x10000, RZ ;  /* 0x00010000a85a7824 */ /* 0x022fe200078e00ff */
[----:B------:R-:W-:Y:S01]  /*2890*/  ISETP.GT.AND P3, PT, R0, 0x9, P2 ;  /* 0x000000090000780c */ /* 0x000fe20001764270 */
[----:B------:R-:W-:Y:S02]  /*28a0*/  BSSY B1, `(.L_x_40) ;  /* 0x000000a000017945 */ /* 0x000fe40003800000 */
[----:B------:R-:W-:Y:S01]  /*28b0*/  FMUL R91, R90, R155 ;  /* 0x0000009b5a5b7220 */ /* 0x000fe20000400000 */
[----:B------:R-:W-:-:S03]  /*28c0*/  @P1 IMAD.MOV.U32 R90, RZ, RZ, R158 ;  /* 0x000000ffff5a1224 */ /* 0x000fc600078e009e */
[----:B------:R-:W-:-:S05]  /*28d0*/  FFMA R91, R92, R154, R91 ;  /* 0x0000009a5c5b7223 */ /* 0x000fca000000005b */
[----:B------:R-:W-:-:S04]  /*28e0*/  F2FP.BF16.F32.PACK_AB R91, RZ, R91 ;  /* 0x0000005bff5b723e */ /* 0x000fc800000010ff */
[----:B------:R-:W-:Y:S01]  /*28f0*/  PRMT R92, R91, 0x7610, R92 ;  /* 0x000076105b5c7816 */ /* 0x000fe2000000005c */
[----:B------:R-:W-:-:S05]  /*2900*/  @P1 IMAD.MOV.U32 R91, RZ, RZ, R159 ;  /* 0x000000ffff5b1224 */ /* 0x000fca00078e009f */
[----:B------:R1:W-:Y:S01]  /*2910*/  @P1 STG.E.U16 desc[UR36][R90.64+0x10], R92 ;  /* 0x0000105c5a001986 */ /* 0x0003e2000c101524 */
[----:B------:R-:W-:Y:S05]  /*2920*/  @!P3 BRA `(.L_x_41) ;  /* 0x000000000004b947 */ /* 0x000fea0003800000 */
[----:B------:R4:W5:Y:S02]  /*2930*/  LDG.E.LTC128B.U16 R168, desc[UR36][R160.64+0x12] ;  /* 0x00001224a0a87981 */ /* 0x000964000c1e1520 */
.L_x_41:
[----:B------:R-:W-:Y:S05]  /*2940*/  BSYNC B1 ;  /* 0x0000000000017941 */ /* 0x000fea0003800000 */
.L_x_40:
[----:B-1---5:R-:W-:Y:S01]  /*2950*/  IMAD.U32 R90, R168, 0x10000, RZ ;  /* 0x00010000a85a7824 */ /* 0x022fe200078e00ff */
[----:B------:R-:W-:Y:S01]  /*2960*/  ISETP.GT.AND P1, PT, R0, 0x8, P0 ;  /* 0x000000080000780c */ /* 0x000fe20000724270 */
[----:B------:R-:W-:Y:S01]  /*2970*/  @P3 IMAD.MOV.U32 R91, RZ, RZ, R159 ;  /* 0x000000ffff5b3224 */ /* 0x000fe200078e009f */
[----:B------:R-:W-:Y:S01]  /*2980*/  BSSY B1, `(.L_x_42) ;  /* 0x0000009000017945 */ /* 0x000fe20003800000 */
[----:B------:R-:W-:-:S04]  /*2990*/  FMUL R90, R90, R155 ;  /* 0x0000009b5a5a7220 */ /* 0x000fc80000400000 */
[----:B------:R-:W-:-:S05]  /*29a0*/  FFMA R90, R93, R154, R90 ;  /* 0x0000009a5d5a7223 */ /* 0x000fca000000005a */
[----:B------:R-:W-:-:S04]  /*29b0*/  F2FP.BF16.F32.PACK_AB R90, RZ, R90 ;  /* 0x0000005aff5a723e */ /* 0x000fc800000010ff */
[----:B------:R-:W-:Y:S01]  /*29c0*/  PRMT R92, R90, 0x7610, R92 ;  /* 0x000076105a5c7816 */ /* 0x000fe2000000005c */
[----:B------:R-:W-:-:S05]  /*29d0*/  @P3 IMAD.MOV.U32 R90, RZ, RZ, R158 ;  /* 0x000000ffff5a3224 */ /* 0x000fca00078e009e */
[----:B------:R1:W-:Y:S01]  /*29e0*/  @P3 STG.E.U16 desc[UR36][R90.64+0x12], R92 ;  /* 0x0000125c5a003986 */ /* 0x0003e2000c101524 */
[----:B------:R-:W-:Y:S05]  /*29f0*/  @!P1 BRA `(.L_x_43) ;  /* 0x0000000000049947 */ /* 0x000fea0003800000 */
[----:B------:R0:W5:Y:S02]  /*2a00*/  LDG.E.LTC128B.U16 R168, desc[UR36][R88.64+0x10] ;  /* 0x0000102458a87981 */ /* 0x000164000c1e1520 */
.L_x_43:
[----:B------:R-:W-:Y:S05]  /*2a10*/  BSYNC B1 ;  /* 0x0000000000017941 */ /* 0x000fea0003800000 */
.L_x_42:
[----:B-1---5:R-:W-:Y:S01]  /*2a20*/  SHF.L.U32 R90, R168, 0x10, RZ ;  /* 0x00000010a85a7819 */ /* 0x022fe200000006ff */
[----:B------:R-:W-:Y:S01]  /*2a30*/  BSSY B1, `(.L_x_44) ;  /* 0x000000b000017945 */ /* 0x000fe20003800000 */
[----:B------:R-:W-:-:S03]  /*2a40*/  ISETP.GT.AND P3, PT, R0, 0x9, P0 ;  /* 0x000000090000780c */ /* 0x000fc60000764270 */
        /* <DEDUP_REMOVED lines=9> */
.L_x_45:
[----:B------:R-:W-:Y:S05]  /*2ae0*/  BSYNC B1 ;  /* 0x0000000000017941 */ /* 0x000fea0003800000 */
.L_x_44:
        /* <DEDUP_REMOVED lines=12> */
.L_x_47:
[----:B------:R-:W-:Y:S05]  /*2bb0*/  BSYNC B1 ;  /* 0x0000000000017941 */ /* 0x000fea0003800000 */
.L_x_46:
        /* <DEDUP_REMOVED lines=12> */
.L_x_49:
[----:B------:R-:W-:Y:S05]  /*2c80*/  BSYNC B1 ;  /* 0x0000000000017941 */ /* 0x000fea0003800000 */
.L_x_48:
        /* <DEDUP_REMOVED lines=12> */
.L_x_51:
[----:B------:R-:W-:Y:S05]  /*2d50*/  BSYNC B1 ;  /* 0x0000000000017941 */ /* 0x000fea0003800000 */
.L_x_50:
        /* <DEDUP_REMOVED lines=12> */
.L_x_53:
[----:B------:R-:W-:Y:S05]  /*2e20*/  BSYNC B1 ;  /* 0x0000000000017941 */ /* 0x000fea0003800000 */
.L_x_52:
        /* <DEDUP_REMOVED lines=12> */
.L_x_55:
[----:B------:R-:W-:Y:S05]  /*2ef0*/  BSYNC B1 ;  /* 0x0000000000017941 */ /* 0x000fea0003800000 */
.L_x_54:
        /* <DEDUP_REMOVED lines=12> */
.L_x_57:
[----:B------:R-:W-:Y:S05]  /*2fc0*/  BSYNC B1 ;  /* 0x0000000000017941 */ /* 0x000fea0003800000 */
.L_x_56:
        /* <DEDUP_REMOVED lines=12> */
.L_x_59:
[----:B------:R-:W-:Y:S05]  /*3090*/  BSYNC B1 ;  /* 0x0000000000017941 */ /* 0x000fea0003800000 */
.L_x_58:
        /* <DEDUP_REMOVED lines=12> */
.L_x_61:
[----:B------:R-:W-:Y:S05]  /*3160*/  BSYNC B1 ;  /* 0x0000000000017941 */ /* 0x000fea0003800000 */
.L_x_60:
        /* <DEDUP_REMOVED lines=12> */
.L_x_63:
[----:B------:R-:W-:Y:S05]  /*3230*/  BSYNC B1 ;  /* 0x0000000000017941 */ /* 0x000fea0003800000 */
.L_x_62:
        /* <DEDUP_REMOVED lines=12> */
.L_x_65:
[----:B------:R-:W-:Y:S05]  /*3300*/  BSYNC B1 ;  /* 0x0000000000017941 */ /* 0x000fea0003800000 */
.L_x_64:
        /* <DEDUP_REMOVED lines=12> */
.L_x_67:
[----:B------:R-:W-:Y:S05]  /*33d0*/  BSYNC B1 ;  /* 0x0000000000017941 */ /* 0x000fea0003800000 */
.L_x_66:
        /* <DEDUP_REMOVED lines=12> */
.L_x_69:
[----:B------:R-:W-:Y:S05]  /*34a0*/  BSYNC B1 ;  /* 0x0000000000017941 */ /* 0x000fea0003800000 */
.L_x_68:
        /* <DEDUP_REMOVED lines=12> */
.L_x_71:
[----:B------:R-:W-:Y:S05]  /*3570*/  BSYNC B1 ;  /* 0x0000000000017941 */ /* 0x000fea0003800000 */
.L_x_70:
        /* <DEDUP_REMOVED lines=12> */
.L_x_73:
[----:B------:R-:W-:Y:S05]  /*3640*/  BSYNC B1 ;  /* 0x0000000000017941 */ /* 0x000fea0003800000 */
.L_x_72:
        /* <DEDUP_REMOVED lines=12> */
.L_x_75:
[----:B------:R-:W-:Y:S05]  /*3710*/  BSYNC B1 ;  /* 0x0000000000017941 */ /* 0x000fea0003800000 */
.L_x_74:
        /* <DEDUP_REMOVED lines=12> */
.L_x_77:
[----:B------:R-:W-:Y:S05]  /*37e0*/  BSYNC B1 ;  /* 0x0000000000017941 */ /* 0x000fea0003800000 */
.L_x_76:
        /* <DEDUP_REMOVED lines=12> */
.L_x_79:
[----:B------:R-:W-:Y:S05]  /*38b0*/  BSYNC B1 ;  /* 0x0000000000017941 */ /* 0x000fea0003800000 */
.L_x_78:
        /* <DEDUP_REMOVED lines=12> */
.L_x_81:
[----:B------:R-:W-:Y:S05]  /*3980*/  BSYNC B1 ;  /* 0x0000000000017941 */ /* 0x000fea0003800000 */
.L_x_80:
        /* <DEDUP_REMOVED lines=12> */
.L_x_83:
[----:B------:R-:W-:Y:S05]  /*3a50*/  BSYNC B1 ;  /* 0x0000000000017941 */ /* 0x000fea0003800000 */
.L_x_82:
        /* <DEDUP_REMOVED lines=12> */
.L_x_85:
[----:B------:R-:W-:Y:S05]  /*3b20*/  BSYNC B1 ;  /* 0x0000000000017941 */ /* 0x000fea0003800000 */
.L_x_84:
        /* <DEDUP_REMOVED lines=12> */
.L_x_87:
[----:B------:R-:W-:Y:S05]  /*3bf0*/  BSYNC B1 ;  /* 0x0000000000017941 */ /* 0x000fea0003800000 */
.L_x_86:
        /* <DEDUP_REMOVED lines=12> */
.L_x_89:
[----:B------:R-:W-:Y:S05]  /*3cc0*/  BSYNC B1 ;  /* 0x0000000000017941 */ /* 0x000fea0003800000 */
.L_x_88:
        /* <DEDUP_REMOVED lines=12> */
.L_x_91:
[----:B------:R-:W-:Y:S05]  /*3d90*/  BSYNC B1 ;  /* 0x0000000000017941 */ /* 0x000fea0003800000 */
.L_x_90:
        /* <DEDUP_REMOVED lines=12> */
.L_x_93:
[----:B------:R-:W-:Y:S05]  /*3e60*/  BSYNC B1 ;  /* 0x0000000000017941 */ /* 0x000fea0003800000 */
.L_x_92:
        /* <DEDUP_REMOVED lines=12> */
.L_x_95:
[----:B------:R-:W-:Y:S05]  /*3f30*/  BSYNC B1 ;  /* 0x0000000000017941 */ /* 0x000fea0003800000 */
.L_x_94:
        /* <DEDUP_REMOVED lines=12> */
.L_x_97:
[----:B------:R-:W-:Y:S05]  /*4000*/  BSYNC B1 ;  /* 0x0000000000017941 */ /* 0x000fea0003800000 */
.L_x_96:
        /* <DEDUP_REMOVED lines=12> */
.L_x_99:
[----:B------:R-:W-:Y:S05]  /*40d0*/  BSYNC B1 ;  /* 0x0000000000017941 */ /* 0x000fea0003800000 */
.L_x_98:
        /* <DEDUP_REMOVED lines=12> */
.L_x_101:
[----:B------:R-:W-:Y:S05]  /*41a0*/  BSYNC B1 ;  /* 0x0000000000017941 */ /* 0x000fea0003800000 */
.L_x_100:
        /* <DEDUP_REMOVED lines=12> */
.L_x_103:
[----:B------:R-:W-:Y:S05]  /*4270*/  BSYNC B1 ;  /* 0x0000000000017941 */ /* 0x000fea0003800000 */
.L_x_102:
        /* <DEDUP_REMOVED lines=12> */
.L_x_105:
[----:B------:R-:W-:Y:S05]  /*4340*/  BSYNC B1 ;  /* 0x0000000000017941 */ /* 0x000fea0003800000 */
.L_x_104:
        /* <DEDUP_REMOVED lines=12> */
.L_x_107:
[----:B------:R-:W-:Y:S05]  /*4410*/  BSYNC B1 ;  /* 0x0000000000017941 */ /* 0x000fea0003800000 */
.L_x_106:
        /* <DEDUP_REMOVED lines=12> */
.L_x_109:
[----:B------:R-:W-:Y:S05]  /*44e0*/  BSYNC B1 ;  /* 0x0000000000017941 */ /* 0x000fea0003800000 */
.L_x_108:
        /* <DEDUP_REMOVED lines=12> */
.L_x_111:
[----:B------:R-:W-:Y:S05]  /*45b0*/  BSYNC B1 ;  /* 0x0000000000017941 */ /* 0x000fea0003800000 */
.L_x_110:
        /* <DEDUP_REMOVED lines=12> */
.L_x_113:
[----:B------:R-:W-:Y:S05]  /*4680*/  BSYNC B1 ;  /* 0x0000000000017941 */ /* 0x000fea0003800000 */
.L_x_112:
        /* <DEDUP_REMOVED lines=12> */
.L_x_115:
[----:B------:R-:W-:Y:S05]  /*4750*/  BSYNC B1 ;  /* 0x0000000000017941 */ /* 0x000fea0003800000 */
.L_x_114:
        /* <DEDUP_REMOVED lines=12> */
.L_x_117:
[----:B------:R-:W-:Y:S05]  /*4820*/  BSYNC B1 ;  /* 0x0000000000017941 */ /* 0x000fea0003800000 */
.L_x_116:
        /* <DEDUP_REMOVED lines=12> */
.L_x_119:
[----:B------:R-:W-:Y:S05]  /*48f0*/  BSYNC B1 ;  /* 0x0000000000017941 */ /* 0x000fea0003800000 */
.L_x_118:
        /* <DEDUP_REMOVED lines=12> */
.L_x_121:
[----:B------:R-:W-:Y:S05]  /*49c0*/  BSYNC B1 ;  /* 0x0000000000017941 */ /* 0x000fea0003800000 */
.L_x_120:
        /* <DEDUP_REMOVED lines=12> */
.L_x_123:
[----:B------:R-:W-:Y:S05]  /*4a90*/  BSYNC B1 ;  /* 0x0000000000017941 */ /* 0x000fea0003800000 */
.L_x_122:
        /* <DEDUP_REMOVED lines=12> */
.L_x_125:
[----:B------:R-:W-:Y:S05]  /*4b60*/  BSYNC B1 ;  /* 0x0000000000017941 */ /* 0x000fea0003800000 */
.L_x_124:
        /* <DEDUP_REMOVED lines=12> */
.L_x_127:
[----:B------:R-:W-:Y:S05]  /*4c30*/  BSYNC B1 ;  /* 0x0000000000017941 */ /* 0x000fea0003800000 */
.L_x_126:
        /* <DEDUP_REMOVED lines=12> */
.L_x_129:
[----:B------:R-:W-:Y:S05]  /*4d00*/  BSYNC B1 ;  /* 0x0000000000017941 */ /* 0x000fea0003800000 */
.L_x_128:
        /* <DEDUP_REMOVED lines=12> */
.L_x_131:
[----:B------:R-:W-:Y:S05]  /*4dd0*/  BSYNC B1 ;  /* 0x0000000000017941 */ /* 0x000fea0003800000 */
.L_x_130:
        /* <DEDUP_REMOVED lines=12> */
.L_x_133:
[----:B------:R-:W-:Y:S05]  /*4ea0*/  BSYNC B1 ;  /* 0x0000000000017941 */ /* 0x000fea0003800000 */
.L_x_132:
        /* <DEDUP_REMOVED lines=12> */
.L_x_135:
[----:B------:R-:W-:Y:S05]  /*4f70*/  BSYNC B1 ;  /* 0x0000000000017941 */ /* 0x000fea0003800000 */
.L_x_134:
        /* <DEDUP_REMOVED lines=12> */
.L_x_137:
[----:B------:R-:W-:Y:S05]  /*5040*/  BSYNC B1 ;  /* 0x0000000000017941 */ /* 0x000fea0003800000 */
.L_x_136:
        /* <DEDUP_REMOVED lines=12> */
.L_x_139:
[----:B------:R-:W-:Y:S05]  /*5110*/  BSYNC B1 ;  /* 0x0000000000017941 */ /* 0x000fea0003800000 */
.L_x_138:
        /* <DEDUP_REMOVED lines=12> */
.L_x_141:
[----:B------:R-:W-:Y:S05]  /*51e0*/  BSYNC B1 ;  /* 0x0000000000017941 */ /* 0x000fea0003800000 */
.L_x_140:
        /* <DEDUP_REMOVED lines=12> */
.L_x_143:
[----:B------:R-:W-:Y:S05]  /*52b0*/  BSYNC B1 ;  /* 0x0000000000017941 */ /* 0x000fea0003800000 */
.L_x_142:
        /* <DEDUP_REMOVED lines=12> */
.L_x_145:
[----:B------:R-:W-:Y:S05]  /*5380*/  BSYNC B1 ;  /* 0x0000000000017941 */ /* 0x000fea0003800000 */
.L_x_144:
        /* <DEDUP_REMOVED lines=12> */
.L_x_147:
[----:B------:R-:W-:Y:S05]  /*5450*/  BSYNC B1 ;  /* 0x0000000000017941 */ /* 0x000fea0003800000 */
.L_x_146:
        /* <DEDUP_REMOVED lines=12> */
.L_x_149:
[----:B------:R-:W-:Y:S05]  /*5520*/  BSYNC B1 ;  /* 0x0000000000017941 */ /* 0x000fea0003800000 */
.L_x_148:
        /* <DEDUP_REMOVED lines=12> */
.L_x_151:
[----:B------:R-:W-:Y:S05]  /*55f0*/  BSYNC B1 ;  /* 0x0000000000017941 */ /* 0x000fea0003800000 */
.L_x_150:
        /* <DEDUP_REMOVED lines=12> */
.L_x_153:
[----:B------:R-:W-:Y:S05]  /*56c0*/  BSYNC B1 ;  /* 0x0000000000017941 */ /* 0x000fea0003800000 */
.L_x_152:
        /* <DEDUP_REMOVED lines=12> */
.L_x_155:
[----:B------:R-:W-:Y:S05]  /*5790*/  BSYNC B1 ;  /* 0x0000000000017941 */ /* 0x000fea0003800000 */
.L_x_154:
[----:B-1---5:R-:W-:Y:S01]  /*57a0*/  SHF.L.U32 R90, R168, 0x10, RZ ;  /* 0x00000010a85a7819 */ /* 0x022fe200000006ff */
[----:B------:R-:W-:Y:S01]  /*57b0*/  BSSY B1, `(.L_x_156) ;  /* 0x000000d000017945 */ /* 0x000fe20003800000 */
[----:B------:R-:W-:Y:S02]  /*57c0*/  ISETP.GT.AND P1, PT, R0, 0x79, P0 ;  /* 0x000000790000780c */ /* 0x000fe40000724270 */
[----:B------:R-:W-:Y:S01]  /*57d0*/  IADD3 R165, P0, R165, 0x80, RZ ;  /* 0x00000080a5a57810 */ /* 0x000fe20007f1e0ff */
[----:B------:R-:W-:Y:S01]  /*57e0*/  FMUL R91, R90, R155 ;  /* 0x0000009b5a5b7220 */ /* 0x000fe20000400000 */
[----:B------:R-:W-:-:S03]  /*57f0*/  @P3 IMAD.MOV.U32 R90, RZ, RZ, R170 ;  /* 0x000000ffff5a3224 */ /* 0x000fc600078e00aa */
[----:B------:R-:W-:Y:S01]  /*5800*/  FFMA R91, R150, R154, R91 ;  /* 0x0000009a965b7223 */ /* 0x000fe2000000005b */
[----:B------:R-:W-:-:S04]  /*5810*/  IMAD.X R153, RZ, RZ, R153, P0 ;  /* 0x000000ffff997224 */ /* 0x000fc800000e0699 */
[----:B------:R-:W-:-:S04]  /*5820*/  F2FP.BF16.F32.PACK_AB R91, RZ, R91 ;  /* 0x0000005bff5b723e */ /* 0x000fc800000010ff */
[----:B------:R-:W-:Y:S01]  /*5830*/  PRMT R92, R91, 0x7610, R92 ;  /* 0x000076105b5c7816 */ /* 0x000fe2000000005c */
[----:B------:R-:W-:-:S05]  /*5840*/  @P3 IMAD.MOV.U32 R91, RZ, RZ, R171 ;  /* 0x000000ffff5b3224 */ /* 0x000fca00078e00ab */
[----:B------:R1:W-:Y:S01]  /*5850*/  @P3 STG.E.U16 desc[UR36][R90.64+0xf0], R92 ;  /* 0x0000f05c5a003986 */ /* 0x0003e2000c101524 */
[----:B------:R-:W-:Y:S05]  /*5860*/  @!P1 BRA `(.L_x_157) ;  /* 0x0000000000049947 */ /* 0x000fea0003800000 */
[----:B------:R0:W5:Y:S02]  /*5870*/  LDG.E.LTC128B.U16 R168, desc[UR36][R88.64+0xf2] ;  /* 0x0000f22458a87981 */ /* 0x000164000c1e1520 */
.L_x_157:
[----:B------:R-:W-:Y:S05]  /*5880*/  BSYNC B1 ;  /* 0x0000000000017941 */ /* 0x000fea0003800000 */
.L_x_156:
[----:B0-2--5:R-:W-:Y:S01]  /*5890*/  IMAD.U32 R88, R168, 0x10000, RZ ;  /* 0x00010000a8587824 */ /* 0x025fe200078e00ff */
[----:B------:R-:W-:Y:S01]  /*58a0*/  ISETP.GT.AND P0, PT, R157, 0x80, PT ;  /* 0x000000809d00780c */ /* 0x000fe20003f04270 */
[-C--:B-1----:R-:W-:Y:S02]  /*58b0*/  IMAD R92, R153, R12.reuse, RZ ;  /* 0x0000000c995c7224 */ /* 0x082fe400078e02ff */
[----:B------:R-:W-:Y:S01]  /*58c0*/  FMUL R90, R88, R155 ;  /* 0x0000009b585a7220 */ /* 0x000fe20000400000 */
[----:B------:R-:W-:Y:S01]  /*58d0*/  IMAD.WIDE.U32 R88, R165, R12, R20 ;  /* 0x0000000ca5587225 */ /* 0x000fe200078e0014 */
[----:B------:R-:W-:-:S03]  /*58e0*/  ISETP.GT.AND P2, PT, R0, RZ, P0 ;  /* 0x000000ff0000720c */ /* 0x000fc60000744270 */
[----:B------:R-:W-:Y:S01]  /*58f0*/  FFMA R151, R151, R154, R90 ;  /* 0x0000009a97977223 */ /* 0x000fe2000000005a */
[----:B------:R-:W-:Y:S01]  /*5900*/  IMAD R99, R165, R13, R92 ;  /* 0x0000000da5637224 */ /* 0x000fe200078e025c */
[----:B------:R-:W-:-:S03]  /*5910*/  LEA R90, P3, R88, R8, 0x1 ;  /* 0x00000008585a7211 */ /* 0x000fc600078608ff */
[----:B------:R-:W-:Y:S01]  /*5920*/  IMAD.IADD R13, R89, 0x1, R99 ;  /* 0x00000001590d7824 */ /* 0x000fe200078e0263 */
[----:B------:R-:W-:-:S04]  /*5930*/  F2FP.BF16.F32.PACK_AB R151, RZ, R151 ;  /* 0x00000097ff97723e */ /* 0x000fc800000010ff */
[----:B------:R-:W-:Y:S01]  /*5940*/  LEA.HI.X R91, R88, R9, R13, 0x1, P3 ;  /* 0x00000009585b7211 */ /* 0x000fe200018f0c0d */
[----:B------:R0:W-:Y:S04]  /*5950*/  @P1 STG.E.U16 desc[UR36][R170.64+0xf2], R151 ;  /* 0x0000f297aa001986 */ /* 0x0001e8000c101524 */
[----:B------:R-:W2:Y:S01]  /*5960*/  @P2 LDG.E.LTC128B.U16 R168, desc[UR36][R90.64] ;  /* 0x000000245aa82981 */ /* 0x000ea2000c1e1520 */
[----:B------:R-:W-:Y:S01]  /*5970*/  IMAD.WIDE.U32 R88, R165, R12, R6 ;  /* 0x0000000ca5587225 */ /* 0x000fe200078e0006 */
[----:B------:R-:W-:Y:S01]  /*5980*/  SHF.L.U64.HI R97, R4, 0x8, R5 ;  /* 0x0000000804617819 */ /* 0x000fe20000010205 */
[----:B------:R-:W-:Y:S01]  /*5990*/  BSSY B1, `(.L_x_158) ;  /* 0x0000011000017945 */ /* 0x000fe20003800000 */
[----:B------:R-:W-:Y:S01]  /*59a0*/  ISETP.GT.AND P3, PT, R0, 0x1, P0 ;  /* 0x000000010000780c */ /* 0x000fe20000764270 */
[----:B------:R-:W-:-:S02]  /*59b0*/  IMAD.IADD R89, R99, 0x1, R89 ;  /* 0x0000000163597824 */ /* 0x000fc400078e0259 */
[----:B------:R-:W-:Y:S02]  /*59c0*/  IMAD.SHL.U32 R95, R4, 0x100, RZ ;  /* 0x00000100045f7824 */ /* 0x000fe400078e00ff */
[----:B--2---:R-:W-:-:S04]  /*59d0*/  IMAD.U32 R92, R168, 0x10000, RZ ;  /* 0x00010000a85c7824 */ /* 0x004fc800078e00ff */
[----:B------:R-:W-:Y:S01]  /*59e0*/  FMUL R13, R92, R155 ;  /* 0x0000009b5c0d7220 */ /* 0x000fe20000400000 */
[----:B------:R-:W-:Y:S01]  /*59f0*/  IMAD.WIDE.U32 R92, R23, R10, R88 ;  /* 0x0000000a175c7225 */ /* 0x000fe200078e0058 */
[----:B------:R-:W-:-:S03]  /*5a00*/  IADD3 R88, P1, R95, R158, RZ ;  /* 0x0000009e5f587210 */ /* 0x000fc60007f3e0ff */
[----:B------:R-:W-:Y:S01]  /*5a10*/  FFMA R13, R24, R154, R13 ;  /* 0x0000009a180d7223 */ /* 0x000fe2000000000d */
[----:B------:R-:W-:Y:S01]  /*5a20*/  IMAD.IADD R5, R11, 0x1, R93 ;  /* 0x000000010b057824 */ /* 0x000fe200078e025d */
[C---:B------:R-:W-:Y:S01]  /*5a30*/  LEA R4, P4, R92.reuse, R8, 0x1 ;  /* 0x000000085c047211 */ /* 0x040fe200078808ff */
[----:B------:R-:W-:Y:S02]  /*5a40*/  IMAD.X R89, R97, 0x1, R159, P1 ;  /* 0x0000000161597824 */ /* 0x000fe400008e069f */
[----:B------:R-:W-:Y:S02]  /*5a50*/  F2FP.BF16.F32.PACK_AB R13, RZ, R13 ;  /* 0x0000000dff0d723e */ /* 0x000fe400000010ff */
[----:B------:R-:W-:-:S03]  /*5a60*/  LEA.HI.X R5, R92, R9, R5, 0x1, P4 ;  /* 0x000000095c057211 */ /* 0x000fc600020f0c05 */
[----:B------:R0:W-:Y:S01]  /*5a70*/  @P2 STG.E.U16 desc[UR36][R88.64], R13 ;  /* 0x0000000d58002986 */ /* 0x0001e2000c101524 */
[----:B------:R-:W-:Y:S05]  /*5a80*/  @!P3 BRA `(.L_x_159) ;  /* 0x000000000004b947 */ /* 0x000fea0003800000 */
[----:B------:R1:W5:Y:S02]  /*5a90*/  LDG.E.LTC128B.U16 R168, desc[UR36][R4.64+0x2] ;  /* 0x0000022404a87981 */ /* 0x000364000c1e1520 */
.L_x_159:
[----:B------:R-:W-:Y:S05]  /*5aa0*/  BSYNC B1 ;  /* 0x0000000000017941 */ /* 0x000fea0003800000 */
.L_x_158:
[----:B------:R-:W-:Y:S01]  /*5ab0*/  IMAD.WIDE.U32 R162, R165, R12, R162 ;  /* 0x0000000ca5a27225 */ /* 0x000fe200078e00a2 */
[----:B------:R-:W-:Y:S01]  /*5ac0*/  ISETP.GT.AND P1, PT, R157, 0x88, PT ;  /* 0x000000889d00780c */ /* 0x000fe20003f24270 */
[----:B------:R-:W-:Y:S02]  /*5ad0*/  BSSY B1, `(.L_x_160) ;  /* 0x0000012000017945 */ /* 0x000fe40003800000 */
[----:B-----5:R-:W-:Y:S01]  /*5ae0*/  IMAD.U32 R20, R168, 0x10000, RZ ;  /* 0x00010000a8147824 */ /* 0x020fe200078e00ff */
[----:B------:R-:W-:Y:S01]  /*5af0*/  IADD3 R14, P2, R14, R162, RZ ;  /* 0x000000a20e0e7210 */ /* 0x000fe20007f5e0ff */
[----:B------:R-:W-:Y:S01]  /*5b00*/  @P3 IMAD.MOV.U32 R15, RZ, RZ, R89 ;  /* 0x000000ffff0f3224 */ /* 0x000fe200078e0059 */
[----:B------:R-:W-:Y:S01]  /*5b10*/  IADD3 R99, R99, R163, RZ ;  /* 0x000000a363637210 */ /* 0x000fe20007ffe0ff */
[----:B------:R-:W-:Y:S01]  /*5b20*/  FMUL R20, R20, R155 ;  /* 0x0000009b14147220 */ /* 0x000fe20000400000 */
[----:B------:R-:W-:-:S03]  /*5b30*/  LEA R12, P4, R14, R8, 0x1 ;  /* 0x000000080e0c7211 */ /* 0x000fc600078808ff */
[----:B------:R-:W-:Y:S02]  /*5b40*/  IMAD.X R21, R99, 0x1, R21, P2 ;  /* 0x0000000163157824 */ /* 0x000fe400010e0615 */
[----:B------:R-:W-:Y:S01]  /*5b50*/  FFMA R20, R25, R154, R20 ;  /* 0x0000009a19147223 */ /* 0x000fe20000000014 */
[----:B------:R-:W-:Y:S02]  /*5b60*/  ISETP.GT.AND P2, PT, R0, RZ, P1 ;  /* 0x000000ff0000720c */ /* 0x000fe40000f44270 */
[----:B0-----:R-:W-:Y:S01]  /*5b70*/  LEA.HI.X R13, R14, R9, R21, 0x1, P4 ;  /* 0x000000090e0d7211 */ /* 0x001fe200020f0c15 */
[----:B------:R-:W-:Y:S01]  /*5b80*/  @P3 IMAD.MOV.U32 R14, RZ, RZ, R88 ;  /* 0x000000ffff0e3224 */ /* 0x000fe200078e0058 */
[----:B------:R-:W-:Y:S02]  /*5b90*/  F2FP.BF16.F32.PACK_AB R20, RZ, R20 ;  /* 0x00000014ff14723e */ /* 0x000fe400000010ff */
[----:B------:R-:W-:-:S03]  /*5ba0*/  IADD3 R6, P4, R6, R162, RZ ;  /* 0x000000a206067210 */ /* 0x000fc60007f9e0ff */
[----:B------:R0:W-:Y:S02]  /*5bb0*/  @P3 STG.E.U16 desc[UR36][R14.64+0x2], R20 ;  /* 0x000002140e003986 */ /* 0x0001e4000c101524 */
[----:B------:R-:W-:Y:S02]  /*5bc0*/  IMAD.X R7, R7, 0x1, R99, P4 ;  /* 0x0000000107077824 */ /* 0x000fe400020e0663 */
[----:B------:R-:W-:Y:S06]  /*5bd0*/  @!P2 BRA `(.L_x_161) ;  /* 0x000000000004a947 */ /* 0x000fec0003800000 */
[----:B------:R2:W5:Y:S02]  /*5be0*/  LDG.E.LTC128B.U16 R168, desc[UR36][R12.64] ;  /* 0x000000240ca87981 */ /* 0x000564000c1e1520 */
.L_x_161:
[----:B------:R-:W-:Y:S05]  /*5bf0*/  BSYNC B1 ;  /* 0x0000000000017941 */ /* 0x000fea0003800000 */
.L_x_160:
[----:B0----5:R-:W-:Y:S01]  /*5c00*/  IMAD.U32 R14, R168, 0x10000, RZ ;  /* 0x00010000a80e7824 */ /* 0x021fe200078e00ff */
[----:B------:R-:W-:Y:S01]  /*5c10*/  BSSY B1, `(.L_x_162) ;  /* 0x000000e000017945 */ /* 0x000fe20003800000 */
[----:B--2---:R-:W-:Y:S01]  /*5c20*/  IMAD.WIDE.U32 R12, R23, R10, R6 ;  /* 0x0000000a170c7225 */ /* 0x004fe200078e0006 */
[----:B------:R-:W-:-:S03]  /*5c30*/  IADD3 R6, P3, R88, R169, RZ ;  /* 0x000000a958067210 */ /* 0x000fc60007f7e0ff */
[----:B------:R-:W-:Y:S01]  /*5c40*/  FMUL R7, R14, R155 ;  /* 0x0000009b0e077220 */ /* 0x000fe20000400000 */
[----:B------:R-:W-:Y:S01]  /*5c50*/  IMAD.IADD R11, R11, 0x1, R13 ;  /* 0x000000010b0b7824 */ /* 0x000fe200078e020d */
[----:B------:R-:W-:Y:S02]  /*5c60*/  LEA R8, P4, R12, R8, 0x1 ;  /* 0x000000080c087211 */ /* 0x000fe400078808ff */
[----:B------:R-:W-:Y:S02]  /*5c70*/  FFMA R7, R26, R154, R7 ;  /* 0x0000009a1a077223 */ /* 0x000fe40000000007 */
[----:B------:R-:W-:-:S03]  /*5c80*/  LEA.HI.X R9, R12, R9, R11, 0x1, P4 ;  /* 0x000000090c097211 */ /* 0x000fc600020f0c0b */
[----:B------:R-:W-:Y:S01]  /*5c90*/  F2FP.BF16.F32.PACK_AB R10, RZ, R7 ;  /* 0x00000007ff0a723e */ /* 0x000fe200000010ff */
[----:B------:R-:W-:Y:S01]  /*5ca0*/  IMAD.X R7, R89, 0x1, R167, P3 ;  /* 0x0000000159077824 */ /* 0x000fe200018e06a7 */
[----:B------:R-:W-:-:S04]  /*5cb0*/  ISETP.GT.AND P4, PT, R0, 0x1, P1 ;  /* 0x000000010000780c */ /* 0x000fc80000f84270 */
[----:B------:R0:W-:Y:S09]  /*5cc0*/  @P2 STG.E.U16 desc[UR36][R6.64], R10 ;  /* 0x0000000a06002986 */ /* 0x0001f2000c101524 */
[----:B------:R-:W-:Y:S05]  /*5cd0*/  @!P4 BRA `(.L_x_163) ;  /* 0x000000000004c947 */ /* 0x000fea0003800000 */
[----:B------:R2:W5:Y:S02]  /*5ce0*/  LDG.E.LTC128B.U16 R168, desc[UR36][R8.64+0x2] ;  /* 0x0000022408a87981 */ /* 0x000564000c1e1520 */
.L_x_163:
[----:B------:R-:W-:Y:S05]  /*5cf0*/  BSYNC B1 ;  /* 0x0000000000017941 */ /* 0x000fea0003800000 */
.L_x_162:
[----:B0----5:R-:W-:Y:S01]  /*5d00*/  IMAD.U32 R10, R168, 0x10000, RZ ;  /* 0x00010000a80a7824 */ /* 0x021fe200078e00ff */
[----:B------:R-:W-:Y:S01]  /*5d10*/  ISETP.GT.AND P2, PT, R0, 0x8, P0 ;  /* 0x000000080000780c */ /* 0x000fe20000744270 */
[----:B------:R-:W-:Y:S02]  /*5d20*/  BSSY B1, `(.L_x_164) ;  /* 0x0000007000017945 */ /* 0x000fe40003800000 */
[----:B------:R-:W-:-:S04]  /*5d30*/  FMUL R10, R10, R155 ;  /* 0x0000009b0a0a7220 */ /* 0x000fc80000400000 */
[----:B------:R-:W-:-:S05]  /*5d40*/  FFMA R10, R27, R154, R10 ;  /* 0x0000009a1b0a7223 */ /* 0x000fca000000000a */
[----:B------:R-:W-:-:S05]  /*5d50*/  F2FP.BF16.F32.PACK_AB R10, RZ, R10 ;  /* 0x0000000aff0a723e */ /* 0x000fca00000010ff */
[----:B------:R0:W-:Y:S01]  /*5d60*/  @P4 STG.E.U16 desc[UR36][R6.64+0x2], R10 ;  /* 0x0000020a06004986 */ /* 0x0001e2000c101524 */
[----:B------:R-:W-:Y:S05]  /*5d70*/  @!P2 BRA `(.L_x_165) ;  /* 0x000000000004a947 */ /* 0x000fea0003800000 */
[----:B------:R0:W5:Y:S02]  /*5d80*/  LDG.E.LTC128B.U16 R168, desc[UR36][R4.64+0x10] ;  /* 0x0000102404a87981 */ /* 0x000164000c1e1520 */
.L_x_165:
[----:B------:R-:W-:Y:S05]  /*5d90*/  BSYNC B1 ;  /* 0x0000000000017941 */ /* 0x000fea0003800000 */
.L_x_164:
[----:B0----5:R-:W-:Y:S01]  /*5da0*/  IMAD.U32 R6, R168, 0x10000, RZ ;  /* 0x00010000a8067824 */ /* 0x021fe200078e00ff */
[----:B------:R-:W-:Y:S01]  /*5db0*/  ISETP.GT.AND P4, PT, R0, 0x9, P0 ;  /* 0x000000090000780c */ /* 0x000fe20000784270 */
[----:B------:R-:W-:Y:S02]  /*5dc0*/  BSSY B1, `(.L_x_166) ;  /* 0x000000a000017945 */ /* 0x000fe40003800000 */
[----:B------:R-:W-:Y:S01]  /*5dd0*/  FMUL R7, R6, R155 ;  /* 0x0000009b06077220 */ /* 0x000fe20000400000 */
[----:B------:R-:W-:-:S03]  /*5de0*/  IMAD.MOV.U32 R6, RZ, RZ, R88 ;  /* 0x000000ffff067224 */ /* 0x000fc600078e0058 */
[----:B------:R-:W-:-:S05]  /*5df0*/  FFMA R7, R28, R154, R7 ;  /* 0x0000009a1c077223 */ /* 0x000fca0000000007 */
[----:B------:R-:W-:-:S04]  /*5e00*/  F2FP.BF16.F32.PACK_AB R7, RZ, R7 ;  /* 0x00000007ff07723e */ /* 0x000fc800000010ff */
[----:B------:R-:W-:Y:S01]  /*5e10*/  PRMT R10, R7, 0x7610, R10 ;  /* 0x00007610070a7816 */ /* 0x000fe2000000000a */
[----:B------:R-:W-:-:S05]  /*5e20*/  IMAD.MOV.U32 R7, RZ, RZ, R89 ;  /* 0x000000ffff077224 */ /* 0x000fca00078e0059 */
[----:B------:R0:W-:Y:S01]  /*5e30*/  @P2 STG.E.U16 desc[UR36][R6.64+0x10], R10 ;  /* 0x0000100a06002986 */ /* 0x0001e2000c101524 */
[----:B------:R-:W-:Y:S05]  /*5e40*/  @!P4 BRA `(.L_x_167) ;  /* 0x000000000004c947 */ /* 0x000fea0003800000 */
[----:B------:R0:W5:Y:S02]  /*5e50*/  LDG.E.LTC128B.U16 R168, desc[UR36][R4.64+0x12] ;  /* 0x0000122404a87981 */ /* 0x000164000c1e1520 */
.L_x_167:
[----:B------:R-:W-:Y:S05]  /*5e60*/  BSYNC B1 ;  /* 0x0000000000017941 */ /* 0x000fea0003800000 */
.L_x_166:
[----:B0----5:R-:W-:Y:S01]  /*5e70*/  SHF.L.U32 R10, R168, 0x10, RZ ;  /* 0x00000010a80a7819 */ /* 0x021fe200000006ff */
[----:B------:R-:W-:Y:S01]  /*5e80*/  BSSY B1, `(.L_x_168) ;  /* 0x0000008000017945 */ /* 0x000fe20003800000 */
[----:B------:R-:W-:-:S03]  /*5e90*/  ISETP.GT.AND P3, PT, R0, 0x8, P1 ;  /* 0x000000080000780c */ /* 0x000fc60000f64270 */
[----:B------:R-:W-:-:S04]  /*5ea0*/  FMUL R10, R10, R155 ;  /* 0x0000009b0a0a7220 */ /* 0x000fc80000400000 */
[----:B------:R-:W-:-:S05]  /*5eb0*/  FFMA R10, R29, R154, R10 ;  /* 0x0000009a1d0a7223 */ /* 0x000fca000000000a */
[----:B------:R-:W-:-:S05]  /*5ec0*/  F2FP.BF16.F32.PACK_AB R10, RZ, R10 ;  /* 0x0000000aff0a723e */ /* 0x000fca00000010ff */
[----:B------:R0:W-:Y:S01]  /*5ed0*/  @P4 STG.E.U16 desc[UR36][R6.64+0x12], R10 ;  /* 0x0000120a06004986 */ /* 0x0001e2000c101524 */
[----:B------:R-:W-:Y:S05]  /*5ee0*/  @!P3 BRA `(.L_x_169) ;  /* 0x000000000004b947 */ /* 0x000fea0003800000 */
[----:B------:R0:W5:Y:S02]  /*5ef0*/  LDG.E.LTC128B.U16 R168, desc[UR36][R8.64+0x10] ;  /* 0x0000102408a87981 */ /* 0x000164000c1e1520 */
.L_x_169:
[----:B------:R-:W-:Y:S05]  /*5f00*/  BSYNC B1 ;  /* 0x0000000000017941 */ /* 0x000fea0003800000 */
.L_x_168:
[----:B0----5:R-:W-:Y:S01]  /*5f10*/  IMAD.U32 R10, R168, 0x10000, RZ ;  /* 0x00010000a80a7824 */ /* 0x021fe200078e00ff */
[----:B------:R-:W-:Y:S01]  /*5f20*/  ISETP.GT.AND P2, PT, R0, 0x9, P1 ;  /* 0x000000090000780c */ /* 0x000fe20000f44270 */
[----:B------:R-:W-:Y:S02]  /*5f30*/  BSSY B1, `(.L_x_170) ;  /* 0x0000009000017945 */ /* 0x000fe40003800000 */
[----:B------:R-:W-:Y:S01]  /*5f40*/  FMUL R11, R10, R155 ;  /* 0x0000009b0a0b7220 */ /* 0x000fe20000400000 */
[----:B------:R-:W-:-:S03]  /*5f50*/  IADD3 R10, P4, R169, R88, RZ ;  /* 0x00000058a90a7210 */ /* 0x000fc60007f9e0ff */
[----:B------:R-:W-:-:S05]  /*5f60*/  FFMA R11, R30, R154, R11 ;  /* 0x0000009a1e0b7223 */ /* 0x000fca000000000b */
[----:B------:R-:W-:Y:S01]  /*5f70*/  F2FP.BF16.F32.PACK_AB R12, RZ, R11 ;  /* 0x0000000bff0c723e */ /* 0x000fe200000010ff */
[----:B------:R-:W-:-:S05]  /*5f80*/  IMAD.X R11, R167, 0x1, R89, P4 ;  /* 0x00000001a70b7824 */ /* 0x000fca00020e0659 */
[----:B------:R0:W-:Y:S01]  /*5f90*/  @P3 STG.E.U16 desc[UR36][R10.64+0x10], R12 ;  /* 0x0000100c0a003986 */ /* 0x0001e2000c101524 */
[----:B------:R-:W-:Y:S05]  /*5fa0*/  @!P2 BRA `(.L_x_171) ;  /* 0x000000000004a947 */ /* 0x000fea0003800000 */
[----:B------:R0:W5:Y:S02]  /*5fb0*/  LDG.E.LTC128B.U16 R168, desc[UR36][R8.64+0x12] ;  /* 0x0000122408a87981 */ /* 0x000164000c1e1520 */
.L_x_171:
[----:B------:R-:W-:Y:S05]  /*5fc0*/  BSYNC B1 ;  /* 0x0000000000017941 */ /* 0x000fea0003800000 */
.L_x_170:
[----:B0----5:R-:W-:Y:S01]  /*5fd0*/  IMAD.U32 R10, R168, 0x10000, RZ ;  /* 0x00010000a80a7824 */ /* 0x021fe200078e00ff */
[----:B------:R-:W-:Y:S03]  /*5fe0*/  BSSY B1, `(.L_x_172) ;  /* 0x000000a000017945 */ /* 0x000fe60003800000 */
[----:B------:R-:W-:Y:S01]  /*5ff0*/  FMUL R12, R10, R155 ;  /* 0x0000009b0a0c7220 */ /* 0x000fe20000400000 */
[----:B------:R-:W-:-:S03]  /*6000*/  IADD3 R10, P3, P4, R169, R158, R95 ;  /* 0x0000009ea90a7210 */ /* 0x000fc60007c7e05f */
[----:B------:R-:W-:Y:S01]  /*6010*/  FFMA R12, R31, R154, R12 ;  /* 0x0000009a1f0c7223 */ /* 0x000fe2000000000c */
[----:B------:R-:W-:Y:S02]  /*6020*/  IADD3.X R11, R167, R159, R97, P3, P4 ;  /* 0x0000009fa70b7210 */ /* 0x000fe40001fe8461 */
[----:B------:R-:W-:Y:S02]  /*6030*/  ISETP.GT.AND P3, PT, R0, 0x10, P0 ;  /* 0x000000100000780c */ /* 0x000fe40000764270 */
[----:B------:R-:W-:-:S05]  /*6040*/  F2FP.BF16.F32.PACK_AB R12, RZ, R12 ;  /* 0x0000000cff0c723e */ /* 0x000fca00000010ff */
[----:B------:R0:W-:Y:S06]  /*6050*/  @P2 STG.E.U16 desc[UR36][R10.64+0x12], R12 ;  /* 0x0000120c0a002986 */ /* 0x0001ec000c101524 */
[----:B------:R-:W-:Y:S05]  /*6060*/  @!P3 BRA `(.L_x_173) ;  /* 0x000000000004b947 */ /* 0x000fea0003800000 */
[----:B------:R0:W5:Y:S02]  /*6070*/  LDG.E.LTC128B.U16 R168, desc[UR36][R4.64+0x20] ;  /* 0x0000202404a87981 */ /* 0x000164000c1e1520 */
.L_x_173:
[----:B------:R-:W-:Y:S05]  /*6080*/  BSYNC B1 ;  /* 0x0000000000017941 */ /* 0x000fea0003800000 */
.L_x_172:
        /* <DEDUP_REMOVED lines=9> */
.L_x_175:
[----:B------:R-:W-:Y:S05]  /*6120*/  BSYNC B1 ;  /* 0x0000000000017941 */ /* 0x000fea0003800000 */
.L_x_174:
[----:B-----5:R-:W-:Y:S01]  /*6130*/  IMAD.U32 R12, R168, 0x10000, RZ ;  /* 0x00010000a80c7824 */ /* 0x020fe200078e00ff */
        /* <DEDUP_REMOVED lines=8> */
.L_x_177:
[----:B------:R-:W-:Y:S05]  /*61c0*/  BSYNC B1 ;  /* 0x0000000000017941 */ /* 0x000fea0003800000 */
.L_x_176:
        /* <DEDUP_REMOVED lines=9> */
.L_x_179:
[----:B------:R-:W-:Y:S05]  /*6260*/  BSYNC B1 ;  /* 0x0000000000017941 */ /* 0x000fea0003800000 */
.L_x_178:
        /* <DEDUP_REMOVED lines=9> */
.L_x_181:
[----:B------:R-:W-:Y:S05]  /*6300*/  BSYNC B1 ;  /* 0x0000000000017941 */ /* 0x000fea0003800000 */
.L_x_180:
        /* <DEDUP_REMOVED lines=9> */
.L_x_183:
[----:B------:R-:W-:Y:S05]  /*63a0*/  BSYNC B1 ;  /* 0x0000000000017941 */ /* 0x000fea0003800000 */
.L_x_182:
        /* <DEDUP_REMOVED lines=9> */
.L_x_185:
[----:B------:R-:W-:Y:S05]  /*6440*/  BSYNC B1 ;  /* 0x0000000000017941 */ /* 0x000fea0003800000 */
.L_x_184:
        /* <DEDUP_REMOVED lines=9> */
.L_x_187:
[----:B------:R-:W-:Y:S05]  /*64e0*/  BSYNC B1 ;  /* 0x0000000000017941 */ /* 0x000fea0003800000 */
.L_x_186:
        /* <DEDUP_REMOVED lines=9> */
.L_x_189:
[----:B------:R-:W-:Y:S05]  /*6580*/  BSYNC B1 ;  /* 0x0000000000017941 */ /* 0x000fea0003800000 */
.L_x_188:
        /* <DEDUP_REMOVED lines=9> */
.L_x_191:
[----:B------:R-:W-:Y:S05]  /*6620*/  BSYNC B1 ;  /* 0x0000000000017941 */ /* 0x000fea0003800000 */
.L_x_190:
        /* <DEDUP_REMOVED lines=9> */
.L_x_193:
[----:B------:R-:W-:Y:S05]  /*66c0*/  BSYNC B1 ;  /* 0x0000000000017941 */ /* 0x000fea0003800000 */
.L_x_192:
        /* <DEDUP_REMOVED lines=9> */
.L_x_195:
[----:B------:R-:W-:Y:S05]  /*6760*/  BSYNC B1 ;  /* 0x0000000000017941 */ /* 0x000fea0003800000 */
.L_x_194:
        /* <DEDUP_REMOVED lines=9> */
.L_x_197:
[----:B------:R-:W-:Y:S05]  /*6800*/  BSYNC B1 ;  /* 0x0000000000017941 */ /* 0x000fea0003800000 */
.L_x_196:
        /* <DEDUP_REMOVED lines=9> */
.L_x_199:
[----:B------:R-:W-:Y:S05]  /*68a0*/  BSYNC B1 ;  /* 0x0000000000017941 */ /* 0x000fea0003800000 */
.L_x_198:
        /* <DEDUP_REMOVED lines=9> */
.L_x_201:
[----:B------:R-:W-:Y:S05]  /*6940*/  BSYNC B1 ;  /* 0x0000000000017941 */ /* 0x000fea0003800000 */
.L_x_200:
        /* <DEDUP_REMOVED lines=9> */
.L_x_203:
[----:B------:R-:W-:Y:S05]  /*69e0*/  BSYNC B1 ;  /* 0x0000000000017941 */ /* 0x000fea0003800000 */
.L_x_202:
        /* <DEDUP_REMOVED lines=9> */
.L_x_205:
[----:B------:R-:W-:Y:S05]  /*6a80*/  BSYNC B1 ;  /* 0x0000000000017941 */ /* 0x000fea0003800000 */
.L_x_204:
        /* <DEDUP_REMOVED lines=9> */
.L_x_207:
[----:B------:R-:W-:Y:S05]  /*6b20*/  BSYNC B1 ;  /* 0x0000000000017941 */ /* 0x000fea0003800000 */
.L_x_206:
        /* <DEDUP_REMOVED lines=9> */
.L_x_209:
[----:B------:R-:W-:Y:S05]  /*6bc0*/  BSYNC B1 ;  /* 0x0000000000017941 */ /* 0x000fea0003800000 */
.L_x_208:
        /* <DEDUP_REMOVED lines=9> */
.L_x_211:
[----:B------:R-:W-:Y:S05]  /*6c60*/  BSYNC B1 ;  /* 0x0000000000017941 */ /* 0x000fea0003800000 */
.L_x_210:
        /* <DEDUP_REMOVED lines=9> */
.L_x_213:
[----:B------:R-:W-:Y:S05]  /*6d00*/  BSYNC B1 ;  /* 0x0000000000017941 */ /* 0x000fea0003800000 */
.L_x_212:
        /* <DEDUP_REMOVED lines=9> */
.L_x_215:
[----:B------:R-:W-:Y:S05]  /*6da0*/  BSYNC B1 ;  /* 0x0000000000017941 */ /* 0x000fea0003800000 */
.L_x_214:
        /* <DEDUP_REMOVED lines=9> */
.L_x_217:
[----:B------:R-:W-:Y:S05]  /*6e40*/  BSYNC B1 ;  /* 0x0000000000017941 */ /* 0x000fea0003800000 */
.L_x_216:
        /* <DEDUP_REMOVED lines=9> */
.L_x_219:
[----:B------:R-:W-:Y:S05]  /*6ee0*/  BSYNC B1 ;  /* 0x0000000000017941 */ /* 0x000fea0003800000 */
.L_x_218:
        /* <DEDUP_REMOVED lines=9> */
.L_x_221:
[----:B------:R-:W-:Y:S05]  /*6f80*/  BSYNC B1 ;  /* 0x0000000000017941 */ /* 0x000fea0003800000 */
.L_x_220:
        /* <DEDUP_REMOVED lines=9> */
.L_x_223:
[----:B------:R-:W-:Y:S05]  /*7020*/  BSYNC B1 ;  /* 0x0000000000017941 */ /* 0x000fea0003800000 */
.L_x_222:
        /* <DEDUP_REMOVED lines=9> */
.L_x_225:
[----:B------:R-:W-:Y:S05]  /*70c0*/  BSYNC B1 ;  /* 0x0000000000017941 */ /* 0x000fea0003800000 */
.L_x_224:
        /* <DEDUP_REMOVED lines=9> */
.L_x_227:
[----:B------:R-:W-:Y:S05]  /*7160*/  BSYNC B1 ;  /* 0x0000000000017941 */ /* 0x000fea0003800000 */
.L_x_226:
        /* <DEDUP_REMOVED lines=9> */
.L_x_229:
[----:B------:R-:W-:Y:S05]  /*7200*/  BSYNC B1 ;  /* 0x0000000000017941 */ /* 0x000fea0003800000 */
.L_x_228:
        /* <DEDUP_REMOVED lines=9> */
.L_x_231:
[----:B------:R-:W-:Y:S05]  /*72a0*/  BSYNC B1 ;  /* 0x0000000000017941 */ /* 0x000fea0003800000 */
.L_x_230:
        /* <DEDUP_REMOVED lines=9> */
.L_x_233:
[----:B------:R-:W-:Y:S05]  /*7340*/  BSYNC B1 ;  /* 0x0000000000017941 */ /* 0x000fea0003800000 */
.L_x_232:
        /* <DEDUP_REMOVED lines=9> */
.L_x_235:
[----:B------:R-:W-:Y:S05]  /*73e0*/  BSYNC B1 ;  /* 0x0000000000017941 */ /* 0x000fea0003800000 */
.L_x_234:
        /* <DEDUP_REMOVED lines=9> */
.L_x_237:
[----:B------:R-:W-:Y:S05]  /*7480*/  BSYNC B1 ;  /* 0x0000000000017941 */ /* 0x000fea0003800000 */
.L_x_236:
        /* <DEDUP_REMOVED lines=9> */
.L_x_239:
[----:B------:R-:W-:Y:S05]  /*7520*/  BSYNC B1 ;  /* 0x0000000000017941 */ /* 0x000fea0003800000 */
.L_x_238:
        /* <DEDUP_REMOVED lines=9> */
.L_x_241:
[----:B------:R-:W-:Y:S05]  /*75c0*/  BSYNC B1 ;  /* 0x0000000000017941 */ /* 0x000fea0003800000 */
.L_x_240:
        /* <DEDUP_REMOVED lines=9> */
.L_x_243:
[----:B------:R-:W-:Y:S05]  /*7660*/  BSYNC B1 ;  /* 0x0000000000017941 */ /* 0x000fea0003800000 */
.L_x_242:
        /* <DEDUP_REMOVED lines=9> */
.L_x_245:
[----:B------:R-:W-:Y:S05]  /*7700*/  BSYNC B1 ;  /* 0x0000000000017941 */ /* 0x000fea0003800000 */
.L_x_244:
        /* <DEDUP_REMOVED lines=9> */
.L_x_247:
[----:B------:R-:W-:Y:S05]  /*77a0*/  BSYNC B1 ;  /* 0x0000000000017941 */ /* 0x000fea0003800000 */
.L_x_246:
        /* <DEDUP_REMOVED lines=9> */
.L_x_249:
[----:B------:R-:W-:Y:S05]  /*7840*/  BSYNC B1 ;  /* 0x0000000000017941 */ /* 0x000fea0003800000 */
.L_x_248:
        /* <DEDUP_REMOVED lines=9> */
.L_x_251:
[----:B------:R-:W-:Y:S05]  /*78e0*/  BSYNC B1 ;  /* 0x0000000000017941 */ /* 0x000fea0003800000 */
.L_x_250:
        /* <DEDUP_REMOVED lines=9> */
.L_x_253:
[----:B------:R-:W-:Y:S05]  /*7980*/  BSYNC B1 ;  /* 0x0000000000017941 */ /* 0x000fea0003800000 */
.L_x_252:
        /* <DEDUP_REMOVED lines=9> */
.L_x_255:
[----:B------:R-:W-:Y:S05]  /*7a20*/  BSYNC B1 ;  /* 0x0000000000017941 */ /* 0x000fea0003800000 */
.L_x_254:
        /* <DEDUP_REMOVED lines=9> */
.L_x_257:
[----:B------:R-:W-:Y:S05]  /*7ac0*/  BSYNC B1 ;  /* 0x0000000000017941 */ /* 0x000fea0003800000 */
.L_x_256:
        /* <DEDUP_REMOVED lines=9> */
.L_x_259:
[----:B------:R-:W-:Y:S05]  /*7b60*/  BSYNC B1 ;  /* 0x0000000000017941 */ /* 0x000fea0003800000 */
.L_x_258:
        /* <DEDUP_REMOVED lines=9> */
.L_x_261:
[----:B------:R-:W-:Y:S05]  /*7c00*/  BSYNC B1 ;  /* 0x0000000000017941 */ /* 0x000fea0003800000 */
.L_x_260:
        /* <DEDUP_REMOVED lines=9> */
.L_x_263:
[----:B------:R-:W-:Y:S05]  /*7ca0*/  BSYNC B1 ;  /* 0x0000000000017941 */ /* 0x000fea0003800000 */
.L_x_262:
        /* <DEDUP_REMOVED lines=9> */
.L_x_265:
[----:B------:R-:W-:Y:S05]  /*7d40*/  BSYNC B1 ;  /* 0x0000000000017941 */ /* 0x000fea0003800000 */
.L_x_264:
        /* <DEDUP_REMOVED lines=9> */
.L_x_267:
[----:B------:R-:W-:Y:S05]  /*7de0*/  BSYNC B1 ;  /* 0x0000000000017941 */ /* 0x000fea0003800000 */
.L_x_266:
        /* <DEDUP_REMOVED lines=9> */
.L_x_269:
[----:B------:R-:W-:Y:S05]  /*7e80*/  BSYNC B1 ;  /* 0x0000000000017941 */ /* 0x000fea0003800000 */
.L_x_268:
        /* <DEDUP_REMOVED lines=9> */
.L_x_271:
[----:B------:R-:W-:Y:S05]  /*7f20*/  BSYNC B1 ;  /* 0x0000000000017941 */ /* 0x000fea0003800000 */
.L_x_270:
        /* <DEDUP_REMOVED lines=9> */
.L_x_273:
[----:B------:R-:W-:Y:S05]  /*7fc0*/  BSYNC B1 ;  /* 0x0000000000017941 */ /* 0x000fea0003800000 */
.L_x_272:
        /* <DEDUP_REMOVED lines=9> */
.L_x_275:
[----:B------:R-:W-:Y:S05]  /*8060*/  BSYNC B1 ;  /* 0x0000000000017941 */ /* 0x000fea0003800000 */
.L_x_274:
        /* <DEDUP_REMOVED lines=9> */
.L_x_277:
[----:B------:R-:W-:Y:S05]  /*8100*/  BSYNC B1 ;  /* 0x0000000000017941 */ /* 0x000fea0003800000 */
.L_x_276:
        /* <DEDUP_REMOVED lines=9> */
.L_x_279:
[----:B------:R-:W-:Y:S05]  /*81a0*/  BSYNC B1 ;  /* 0x0000000000017941 */ /* 0x000fea0003800000 */
.L_x_278:
[----:B01---5:R-:W-:Y:S01]  /*81b0*/  IMAD.U32 R4, R168, 0x10000, RZ ;  /* 0x00010000a8047824 */ /* 0x023fe200078e00ff */
        /* <DEDUP_REMOVED lines=8> */
.L_x_281:
[----:B------:R-:W-:Y:S05]  /*8240*/  BSYNC B1 ;  /* 0x0000000000017941 */ /* 0x000fea0003800000 */
.L_x_280:
[----:B0----5:R-:W-:Y:S01]  /*8250*/  IMAD.U32 R4, R168, 0x10000, RZ ;  /* 0x00010000a8047824 */ /* 0x021fe200078e00ff */
[----:B------:R-:W-:Y:S01]  /*8260*/  ISETP.GT.AND P1, PT, R0, 0x79, P1 ;  /* 0x000000790000780c */ /* 0x000fe20000f24270 */
[----:B------:R-:W-:Y:S02]  /*8270*/  BSSY B1, `(.L_x_282) ;  /* 0x000000a000017945 */ /* 0x000fe40003800000 */
[----:B------:R-:W-:Y:S01]  /*8280*/  FMUL R5, R4, R155 ;  /* 0x0000009b04057220 */ /* 0x000fe20000400000 */
[----:B------:R-:W-:-:S03]  /*8290*/  @P2 IMAD.MOV.U32 R4, RZ, RZ, R10 ;  /* 0x000000ffff042224 */ /* 0x000fc600078e000a */
[----:B------:R-:W-:-:S05]  /*82a0*/  FFMA R5, R86, R154, R5 ;  /* 0x0000009a56057223 */ /* 0x000fca0000000005 */
[----:B------:R-:W-:-:S04]  /*82b0*/  F2FP.BF16.F32.PACK_AB R5, RZ, R5 ;  /* 0x00000005ff05723e */ /* 0x000fc800000010ff */
[----:B------:R-:W-:Y:S02]  /*82c0*/  PRMT R6, R5, 0x7610, R6 ;  /* 0x0000761005067816 */ /* 0x000fe40000000006 */
[----:B------:R-:W-:-:S05]  /*82d0*/  @P2 MOV R5, R11 ;  /* 0x0000000b00052202 */ /* 0x000fca0000000f00 */
[----:B------:R0:W-:Y:S01]  /*82e0*/  @P2 STG.E.U16 desc[UR36][R4.64+0xf0], R6 ;  /* 0x0000f00604002986 */ /* 0x0001e2000c101524 */
[----:B------:R-:W-:Y:S05]  /*82f0*/  @!P1 BRA `(.L_x_283) ;  /* 0x0000000000049947 */ /* 0x000fea0003800000 */
[----:B------:R0:W5:Y:S02]  /*8300*/  LDG.E.LTC128B.U16 R168, desc[UR36][R8.64+0xf2] ;  /* 0x0000f22408a87981 */ /* 0x000164000c1e1520 */
.L_x_283:
[----:B------:R-:W-:Y:S05]  /*8310*/  BSYNC B1 ;  /* 0x0000000000017941 */ /* 0x000fea0003800000 */
.L_x_282:
[----:B------:R-:W-:Y:S05]  /*8320*/  @!P1 BRA `(.L_x_284) ;  /* 0x00000024003c9947 */ /* 0x000fea0003800000 */
[----:B-----5:R-:W-:-:S04]  /*8330*/  IMAD.U32 R168, R168, 0x10000, RZ ;  /* 0x00010000a8a87824 */ /* 0x020fc800078e00ff */
[----:B------:R-:W-:-:S04]  /*8340*/  FMUL R168, R168, R155 ;  /* 0x0000009ba8a87220 */ /* 0x000fc80000400000 */
[----:B------:R-:W-:-:S05]  /*8350*/  FFMA R168, R87, R154, R168 ;  /* 0x0000009a57a87223 */ /* 0x000fca00000000a8 */
[----:B------:R-:W-:-:S05]  /*8360*/  F2FP.BF16.F32.PACK_AB R168, RZ, R168 ;  /* 0x000000a8ffa8723e */ /* 0x000fca00000010ff */
[----:B------:R0:W-:Y:S01]  /*8370*/  STG.E.U16 desc[UR36][R10.64+0xf2], R168 ;  /* 0x0000f2a80a007986 */ /* 0x0001e2000c101524 */
[----:B------:R-:W-:Y:S05]  /*8380*/  BRA `(.L_x_284) ;  /* 0x0000002400247947 */ /* 0x000fea0003800000 */
.L_x_33:
[----:B------:R-:W-:Y:S01]  /*8390*/  ULDC.64 UR4, c[0x0][0x5c0] ;  /* 0x0001700000047ab9 */ /* 0x000fe20000000a00 */
[----:B------:R-:W-:Y:S01]  /*83a0*/  ISETP.GT.AND P4, PT, R0, 0x1, P2 ;  /* 0x000000010000780c */ /* 0x000fe20001784270 */
[-C--:B------:R-:W-:Y:S01]  /*83b0*/  FMUL R88, R88, R154.reuse ;  /* 0x0000009a58587220 */ /* 0x080fe20000400000 */
[----:B------:R-:W-:Y:S01]  /*83c0*/  LEA R6, P1, R166, UR4, 0x1 ;  /* 0x00000004a6067c11 */ /* 0x000fe2000f8208ff */
[-C--:B------:R-:W-:Y:S01]  /*83d0*/  FMUL R89, R89, R154.reuse ;  /* 0x0000009a59597220 */ /* 0x080fe20000400000 */
[----:B------:R-:W-:Y:S02]  /*83e0*/  IMAD.SHL.U32 R11, R4, 0x10, RZ ;  /* 0x00000010040b7824 */ /* 0x000fe400078e00ff */
[-C--:B------:R-:W-:Y:S01]  /*83f0*/  FMUL R90, R90, R154.reuse ;  /* 0x0000009a5a5a7220 */ /* 0x080fe20000400000 */
[----:B------:R-:W-:Y:S01]  /*8400*/  LEA.HI.X R7, R166, UR5, R171, 0x1, P1 ;  /* 0x00000005a6077c11 */ /* 0x000fe200088f0cab */
[----:B------:R-:W-:Y:S01]  /*8410*/  FMUL R91, R91, R154 ;  /* 0x0000009a5b5b7220 */ /* 0x000fe20000400000 */
[----:B------:R-:W-:Y:S01]  /*8420*/  F2FP.BF16.F32.PACK_AB R88, RZ, R88 ;  /* 0x00000058ff58723e */ /* 0x000fe200000010ff */
[-C--:B------:R-:W-:Y:S01]  /*8430*/  FMUL R92, R92, R154.reuse ;  /* 0x0000009a5c5c7220 */ /* 0x080fe20000400000 */
[----:B------:R-:W-:Y:S01]  /*8440*/  ISETP.GT.AND P1, PT, R157, 0x8, PT ;  /* 0x000000089d00780c */ /* 0x000fe20003f24270 */
[-C--:B------:R-:W-:Y:S01]  /*8450*/  FMUL R93, R93, R154.reuse ;  /* 0x0000009a5d5d7220 */ /* 0x080fe20000400000 */
[----:B------:R-:W-:Y:S01]  /*8460*/  F2FP.BF16.F32.PACK_AB R89, RZ, R89 ;  /* 0x00000059ff59723e */ /* 0x000fe200000010ff */
[----:B------:R-:W-:Y:S01]  /*8470*/  @P0 STG.E.U16 desc[UR36][R6.64], R88 ;  /* 0x0000005806000986 */ /* 0x000fe2000c101524 */
[----:B------:R-:W-:Y:S01]  /*8480*/  ISETP.GT.AND P3, PT, R0, RZ, P1 ;  /* 0x000000ff0000720c */ /* 0x000fe20000f64270 */
[-C--:B------:R-:W-:Y:S01]  /*8490*/  FMUL R94, R94, R154.reuse ;  /* 0x0000009a5e5e7220 */ /* 0x080fe20000400000 */
[----:B------:R-:W-:Y:S01]  /*84a0*/  ISETP.GT.AND P0, PT, R0, 0x1, P1 ;  /* 0x000000010000780c */ /* 0x000fe20000f04270 */
[----:B------:R-:W-:Y:S01]  /*84b0*/  @P4 STG.E.U16 desc[UR36][R6.64+0x2], R89 ;  /* 0x0000025906004986 */ /* 0x000fe2000c101524 */
[----:B------:R-:W-:Y:S01]  /*84c0*/  SHF.L.U64.HI R9, R4, 0x4, R5 ;  /* 0x0000000404097819 */ /* 0x000fe20000010205 */
[----:B------:R-:W-:Y:S01]  /*84d0*/  FMUL R95, R95, R154 ;  /* 0x0000009a5f5f7220 */ /* 0x000fe20000400000 */
[----:B------:R-:W-:Y:S01]  /*84e0*/  IADD3 R12, P4, R11, R6, RZ ;  /* 0x000000060b0c7210 */ /* 0x000fe20007f9e0ff */
[----:B------:R-:W-:Y:S01]  /*84f0*/  FMUL R96, R96, R154 ;  /* 0x0000009a60607220 */ /* 0x000fe20000400000 */
[----:B------:R-:W-:Y:S01]  /*8500*/  F2FP.BF16.F32.PACK_AB R90, RZ, R90 ;  /* 0x0000005aff5a723e */ /* 0x000fe200000010ff */
[-C--:B------:R-:W-:Y:S01]  /*8510*/  FMUL R97, R97, R154.reuse ;  /* 0x0000009a61617220 */ /* 0x080fe20000400000 */
[----:B------:R-:W-:Y:S01]  /*8520*/  F2FP.BF16.F32.PACK_AB R91, RZ, R91 ;  /* 0x0000005bff5b723e */ /* 0x000fe200000010ff */
[----:B------:R-:W-:Y:S01]  /*8530*/  IMAD.X R13, R9, 0x1, R7, P4 ;  /* 0x00000001090d7824 */ /* 0x000fe200020e0607 */
[----:B------:R-:W-:Y:S01]  /*8540*/  ISETP.GT.AND P4, PT, R0, 0x9, P2 ;  /* 0x000000090000780c */ /* 0x000fe20001784270 */
[----:B------:R-:W-:Y:S01]  /*8550*/  FMUL R98, R98, R154 ;  /* 0x0000009a62627220 */ /* 0x000fe20000400000 */
[----:B------:R-:W-:Y:S01]  /*8560*/  F2FP.BF16.F32.PACK_AB R92, RZ, R92 ;  /* 0x0000005cff5c723e */ /* 0x000fe200000010ff */
[-C--:B------:R-:W-:Y:S01]  /*8570*/  FMUL R99, R99, R154.reuse ;  /* 0x0000009a63637220 */ /* 0x080fe20000400000 */
[----:B------:R-:W-:Y:S01]  /*8580*/  @P3 STG.E.U16 desc[UR36][R12.64], R90 ;  /* 0x0000005a0c003986 */ /* 0x000fe2000c101524 */
[----:B------:R-:W-:Y:S01]  /*8590*/  ISETP.GT.AND P3, PT, R0, 0x8, P2 ;  /* 0x000000080000780c */ /* 0x000fe20001764270 */
[-C--:B------:R-:W-:Y:S01]  /*85a0*/  FMUL R100, R100, R154.reuse ;  /* 0x0000009a64647220 */ /* 0x080fe20000400000 */
[----:B------:R-:W-:Y:S01]  /*85b0*/  F2FP.BF16.F32.PACK_AB R93, RZ, R93 ;  /* 0x0000005dff5d723e */ /* 0x000fe200000010ff */
[----:B------:R-:W-:Y:S01]  /*85c0*/  @P0 STG.E.U16 desc[UR36][R12.64+0x2], R91 ;  /* 0x0000025b0c000986 */ /* 0x000fe2000c101524 */
[----:B------:R-:W-:Y:S01]  /*85d0*/  ISETP.GT.AND P0, PT, R0, 0x8, P1 ;  /* 0x000000080000780c */ /* 0x000fe20000f04270 */
[----:B------:R-:W-:Y:S01]  /*85e0*/  FMUL R101, R101, R154 ;  /* 0x0000009a65657220 */ /* 0x000fe20000400000 */
[----:B------:R-:W-:Y:S01]  /*85f0*/  F2FP.BF16.F32.PACK_AB R94, RZ, R94 ;  /* 0x0000005eff5e723e */ /* 0x000fe200000010ff */
[-C--:B------:R-:W-:Y:S01]  /*8600*/  FMUL R102, R102, R154.reuse ;  /* 0x0000009a66667220 */ /* 0x080fe20000400000 */
[----:B------:R-:W-:Y:S01]  /*8610*/  F2FP.BF16.F32.PACK_AB R95, RZ, R95 ;  /* 0x0000005fff5f723e */ /* 0x000fe200000010ff */
[----:B------:R-:W-:Y:S01]  /*8620*/  FMUL R103, R103, R154 ;  /* 0x0000009a67677220 */ /* 0x000fe20000400000 */
[----:B------:R-:W-:Y:S01]  /*8630*/  F2FP.BF16.F32.PACK_AB R96, RZ, R96 ;  /* 0x00000060ff60723e */ /* 0x000fe200000010ff */
[-C--:B------:R-:W-:Y:S01]  /*8640*/  FMUL R104, R104, R154.reuse ;  /* 0x0000009a68687220 */ /* 0x080fe20000400000 */
[----:B------:R-:W-:Y:S01]  /*8650*/  F2FP.BF16.F32.PACK_AB R97, RZ, R97 ;  /* 0x00000061ff61723e */ /* 0x000fe200000010ff */
[----:B------:R-:W-:Y:S01]  /*8660*/  @P3 STG.E.U16 desc[UR36][R6.64+0x10], R92 ;  /* 0x0000105c06003986 */ /* 0x000fe2000c101524 */
[C---:B------:R-:W-:Y:S01]  /*8670*/  ISETP.GT.AND P3, PT, R0.reuse, 0x9, P1 ;  /* 0x000000090000780c */ /* 0x040fe20000f64270 */
[----:B------:R-:W-:Y:S01]  /*8680*/  FMUL R105, R105, R154 ;  /* 0x0000009a69697220 */ /* 0x000fe20000400000 */
[----:B------:R-:W-:Y:S01]  /*8690*/  F2FP.BF16.F32.PACK_AB R98, RZ, R98 ;  /* 0x00000062ff62723e */ /* 0x000fe200000010ff */
        /* <DEDUP_REMOVED lines=162> */
[----:B------:R-:W-:Y:S01]  /*90c0*/  IMAD.SHL.U32 R15, R4, 0x100, RZ ;  /* 0x00000100040f7824 */ /* 0x000fe200078e00ff */
[----:B------:R-:W-:Y:S01]  /*90d0*/  F2FP.BF16.F32.PACK_AB R145, RZ, R145 ;  /* 0x00000091ff91723e */ /* 0x000fe200000010ff */
[----:B------:R-:W-:Y:S01]  /*90e0*/  @P3 STG.E.U16 desc[UR36][R6.64+0xa0], R128 ;  /* 0x0000a08006003986 */ /* 0x000fe2000c101524 */
[----:B------:R-:W-:Y:S01]  /*90f0*/  ISETP.GT.AND P3, PT, R0, 0x51, P1 ;  /* 0x000000510000780c */ /* 0x000fe20000f64270 */
[----:B------:R-:W-:Y:S01]  /*9100*/  FMUL R24, R24, R154 ;  /* 0x0000009a18187220 */ /* 0x000fe20000400000 */
[----:B------:R-:W-:Y:S01]  /*9110*/  F2FP.BF16.F32.PACK_AB R146, RZ, R146 ;  /* 0x00000092ff92723e */ /* 0x000fe200000010ff */
[----:B------:R-:W-:Y:S01]  /*9120*/  @P4 STG.E.U16 desc[UR36][R6.64+0xa2], R129 ;  /* 0x0000a28106004986 */ /* 0x000fe2000c101524 */
[C---:B------:R-:W-:Y:S01]  /*9130*/  ISETP.GT.AND P4, PT, R0.reuse, 0x58, P2 ;  /* 0x000000580000780c */ /* 0x040fe20001784270 */
        /* <DEDUP_REMOVED lines=18> */
[-C--:B------:R-:W-:Y:S01]  /*9260*/  FMUL R30, R30, R154.reuse ;  /* 0x0000009a1e1e7220 */ /* 0x080fe20000400000 */
[----:B------:R-:W-:Y:S01]  /*9270*/  SHF.L.U64.HI R5, R4, 0x8, R5 ;  /* 0x0000000804057819 */ /* 0x000fe20000010205 */
[----:B------:R-:W-:Y:S01]  /*9280*/  FMUL R31, R31, R154 ;  /* 0x0000009a1f1f7220 */ /* 0x000fe20000400000 */
[----:B------:R-:W-:Y:S01]  /*9290*/  F2FP.BF16.F32.PACK_AB R24, RZ, R24 ;  /* 0x00000018ff18723e */ /* 0x000fe200000010ff */
[----:B------:R-:W-:Y:S01]  /*92a0*/  @P3 STG.E.U16 desc[UR36][R12.64+0xb0], R134 ;  /* 0x0000b0860c003986 */ /* 0x000fe2000c101524 */
[----:B------:R-:W-:Y:S01]  /*92b0*/  ISETP.GT.AND P3, PT, R0, 0x61, P2 ;  /* 0x000000610000780c */ /* 0x000fe20001764270 */
        /* <DEDUP_REMOVED lines=43> */
[C---:B------:R-:W-:Y:S01]  /*9570*/  ISETP.GT.AND P2, PT, R0.reuse, 0x79, P2 ;  /* 0x000000790000780c */ /* 0x040fe20001744270 */
        /* <DEDUP_REMOVED lines=10> */
[-C--:B------:R-:W-:Y:S01]  /*9620*/  FMUL R48, R48, R154.reuse ;  /* 0x0000009a30307220 */ /* 0x080fe20000400000 */
[----:B------:R-:W-:Y:S01]  /*9630*/  F2FP.BF16.F32.PACK_AB R41, RZ, R41 ;  /* 0x00000029ff29723e */ /* 0x000fe200000010ff */
[----:B------:R-:W-:Y:S01]  /*9640*/  FMUL R49, R49, R154 ;  /* 0x0000009a31317220 */ /* 0x000fe20000400000 */
[----:B------:R-:W-:Y:S01]  /*9650*/  F2FP.BF16.F32.PACK_AB R40, RZ, R40 ;  /* 0x00000028ff28723e */ /* 0x000fe200000010ff */
[----:B------:R-:W-:Y:S01]  /*9660*/  @P4 STG.E.U16 desc[UR36][R12.64+0xe0], R146 ;  /* 0x0000e0920c004986 */ /* 0x000fe2000c101524 */
[----:B------:R-:W-:Y:S01]  /*9670*/  F2FP.BF16.F32.PACK_AB R42, RZ, R42 ;  /* 0x0000002aff2a723e */ /* 0x000fe200000010ff */
[-C--:B------:R-:W-:Y:S01]  /*9680*/  FMUL R50, R50, R154.reuse ;  /* 0x0000009a32327220 */ /* 0x080fe20000400000 */
[----:B------:R-:W-:Y:S01]  /*9690*/  F2FP.BF16.F32.PACK_AB R43, RZ, R43 ;  /* 0x0000002bff2b723e */ /* 0x000fe200000010ff */
[----:B------:R-:W-:Y:S01]  /*96a0*/  @P0 STG.E.U16 desc[UR36][R12.64+0xe2], R147 ;  /* 0x0000e2930c000986 */ /* 0x000fe2000c101524 */
[C---:B------:R-:W-:Y:S01]  /*96b0*/  ISETP.GT.AND P0, PT, R0.reuse, 0x78, P1 ;  /* 0x000000780000780c */ /* 0x040fe20000f04270 */
[----:B------:R-:W-:Y:S01]  /*96c0*/  FMUL R51, R51, R154 ;  /* 0x0000009a33337220 */ /* 0x000fe20000400000 */
[----:B------:R-:W-:Y:S01]  /*96d0*/  ISETP.GT.AND P1, PT, R0, 0x79, P1 ;  /* 0x000000790000780c */ /* 0x000fe20000f24270 */
[----:B------:R-:W-:Y:S01]  /*96e0*/  @P3 STG.E.U16 desc[UR36][R6.64+0xf0], R148 ;  /* 0x0000f09406003986 */ /* 0x000fe2000c101524 */
[----:B------:R-:W-:Y:S01]  /*96f0*/  IADD3 R14, P3, P4, R11, R6, R15 ;  /* 0x000000060b0e7210 */ /* 0x000fe20007c7e00f */
[----:B------:R-:W-:Y:S01]  /*9700*/  FMUL R52, R52, R154 ;  /* 0x0000009a34347220 */ /* 0x000fe20000400000 */
[----:B------:R-:W-:Y:S01]  /*9710*/  F2FP.BF16.F32.PACK_AB R44, RZ, R44 ;  /* 0x0000002cff2c723e */ /* 0x000fe200000010ff */
[----:B------:R0:W-:Y:S01]  /*9720*/  @P2 STG.E.U16 desc[UR36][R6.64+0xf2], R149 ;  /* 0x0000f29506002986 */ /* 0x0001e2000c101524 */
[----:B------:R-:W-:Y:S01]  /*9730*/  IADD3 R4, P2, R15, R6, RZ ;  /* 0x000000060f047210 */ /* 0x000fe20007f5e0ff */
[-C--:B------:R-:W-:Y:S01]  /*9740*/  FMUL R53, R53, R154.reuse ;  /* 0x0000009a35357220 */ /* 0x080fe20000400000 */
[----:B------:R-:W-:Y:S01]  /*9750*/  IADD3.X R15, R9, R7, R5, P3, P4 ;  /* 0x00000007090f7210 */ /* 0x000fe20001fe8405 */
[-C--:B------:R-:W-:Y:S01]  /*9760*/  FMUL R54, R54, R154.reuse ;  /* 0x0000009a36367220 */ /* 0x080fe20000400000 */
[C---:B------:R-:W-:Y:S01]  /*9770*/  ISETP.GT.AND P3, PT, R157.reuse, 0x88, PT ;  /* 0x000000889d00780c */ /* 0x040fe20003f64270 */
[----:B------:R-:W-:Y:S01]  /*9780*/  @P0 STG.E.U16 desc[UR36][R12.64+0xf0], R150 ;  /* 0x0000f0960c000986 */ /* 0x000fe2000c101524 */
[----:B------:R-:W-:Y:S01]  /*9790*/  ISETP.GT.AND P0, PT, R157, 0x80, PT ;  /* 0x000000809d00780c */ /* 0x000fe20003f04270 */
[----:B------:R-:W-:Y:S01]  /*97a0*/  IMAD.X R5, R5, 0x1, R7, P2 ;  /* 0x0000000105057824 */ /* 0x000fe200010e0607 */
[C---:B------:R-:W-:Y:S01]  /*97b0*/  ISETP.GT.AND P2, PT, R0.reuse, RZ, P3 ;  /* 0x000000ff0000720c */ /* 0x040fe20001f44270 */
[----:B------:R-:W-:Y:S01]  /*97c0*/  @P1 STG.E.U16 desc[UR36][R12.64+0xf2], R151 ;  /* 0x0000f2970c001986 */ /* 0x000fe2000c101524 */
[C---:B------:R-:W-:Y:S01]  /*97d0*/  ISETP.GT.AND P1, PT, R0.reuse, RZ, P0 ;  /* 0x000000ff0000720c */ /* 0x040fe20000724270 */
[-C--:B------:R-:W-:Y:S01]  /*97e0*/  FMUL R55, R55, R154.reuse ;  /* 0x0000009a37377220 */ /* 0x080fe20000400000 */
[----:B------:R-:W-:Y:S01]  /*97f0*/  ISETP.GT.AND P4, PT, R0, 0x1, P0 ;  /* 0x000000010000780c */ /* 0x000fe20000784270 */
[-C--:B------:R-:W-:Y:S01]  /*9800*/  FMUL R56, R56, R154.reuse ;  /* 0x0000009a38387220 */ /* 0x080fe20000400000 */
[----:B------:R-:W-:Y:S01]  /*9810*/  F2FP.BF16.F32.PACK_AB R45, RZ, R45 ;  /* 0x0000002dff2d723e */ /* 0x000fe200000010ff */
[----:B------:R-:W-:Y:S01]  /*9820*/  FMUL R57, R57, R154 ;  /* 0x0000009a39397220 */ /* 0x000fe20000400000 */
[----:B------:R-:W-:Y:S01]  /*9830*/  F2FP.BF16.F32.PACK_AB R46, RZ, R46 ;  /* 0x0000002eff2e723e */ /* 0x000fe200000010ff */
[-C--:B------:R-:W-:Y:S01]  /*9840*/  FMUL R58, R58, R154.reuse ;  /* 0x0000009a3a3a7220 */ /* 0x080fe20000400000 */
[----:B------:R-:W-:Y:S01]  /*9850*/  F2FP.BF16.F32.PACK_AB R47, RZ, R47 ;  /* 0x0000002fff2f723e */ /* 0x000fe200000010ff */
[----:B------:R-:W-:Y:S01]  /*9860*/  FMUL R59, R59, R154 ;  /* 0x0000009a3b3b7220 */ /* 0x000fe20000400000 */
[----:B------:R-:W-:Y:S01]  /*9870*/  F2FP.BF16.F32.PACK_AB R48, RZ, R48 ;  /* 0x00000030ff30723e */ /* 0x000fe200000010ff */
[----:B------:R-:W-:Y:S01]  /*9880*/  FMUL R60, R60, R154 ;  /* 0x0000009a3c3c7220 */ /* 0x000fe20000400000 */
[----:B------:R-:W-:Y:S01]  /*9890*/  F2FP.BF16.F32.PACK_AB R49, RZ, R49 ;  /* 0x00000031ff31723e */ /* 0x000fe200000010ff */
[----:B------:R-:W-:Y:S01]  /*98a0*/  @P1 STG.E.U16 desc[UR36][R4.64], R24 ;  /* 0x0000001804001986 */ /* 0x000fe2000c101524 */
[----:B0-----:R-:W-:Y:S01]  /*98b0*/  IADD3 R6, P1, R11, R4, RZ ;  /* 0x000000040b067210 */ /* 0x001fe20007f3e0ff */
[----:B------:R-:W-:Y:S01]  /*98c0*/  FMUL R61, R61, R154 ;  /* 0x0000009a3d3d7220 */ /* 0x000fe20000400000 */
[----:B------:R-:W-:Y:S01]  /*98d0*/  F2FP.BF16.F32.PACK_AB R50, RZ, R50 ;  /* 0x00000032ff32723e */ /* 0x000fe200000010ff */
[----:B------:R-:W-:Y:S01]  /*98e0*/  @P4 STG.E.U16 desc[UR36][R4.64+0x2], R25 ;  /* 0x0000021904004986 */ /* 0x000fe2000c101524 */
[C---:B------:R-:W-:Y:S01]  /*98f0*/  ISETP.GT.AND P4, PT, R0.reuse, 0x1, P3 ;  /* 0x000000010000780c */ /* 0x040fe20001f84270 */
[--C-:B------:R-:W-:Y:S01]  /*9900*/  IMAD.X R7, R9, 0x1, R5.reuse, P1 ;  /* 0x0000000109077824 */ /* 0x100fe200008e0605 */
[----:B------:R-:W-:Y:S01]  /*9910*/  ISETP.GT.AND P1, PT, R0, 0x8, P0 ;  /* 0x000000080000780c */ /* 0x000fe20000724270 */
[-C--:B------:R-:W-:Y:S01]  /*9920*/  FMUL R62, R62, R154.reuse ;  /* 0x0000009a3e3e7220 */ /* 0x080fe20000400000 */
[----:B------:R-:W-:Y:S01]  /*9930*/  F2FP.BF16.F32.PACK_AB R51, RZ, R51 ;  /* 0x00000033ff33723e */ /* 0x000fe200000010ff */
[-C--:B------:R-:W-:Y:S01]  /*9940*/  FMUL R63, R63, R154.reuse ;  /* 0x0000009a3f3f7220 */ /* 0x080fe20000400000 */
[----:B------:R-:W-:Y:S01]  /*9950*/  @P2 STG.E.U16 desc[UR36][R6.64], R26 ;  /* 0x0000001a06002986 */ /* 0x000fe2000c101524 */
[----:B------:R-:W-:Y:S01]  /*9960*/  ISETP.GT.AND P2, PT, R0, 0x9, P0 ;  /* 0x000000090000780c */ /* 0x000fe20000744270 */
[----:B------:R-:W-:Y:S01]  /*9970*/  FMUL R64, R64, R154 ;  /* 0x0000009a40407220 */ /* 0x000fe20000400000 */
[----:B------:R-:W-:Y:S01]  /*9980*/  F2FP.BF16.F32.PACK_AB R52, RZ, R52 ;  /* 0x00000034ff34723e */ /* 0x000fe200000010ff */
[-C--:B------:R-:W-:Y:S01]  /*9990*/  FMUL R65, R65, R154.reuse ;  /* 0x0000009a41417220 */ /* 0x080fe20000400000 */
[----:B------:R-:W-:Y:S01]  /*99a0*/  F2FP.BF16.F32.PACK_AB R53, RZ, R53 ;  /* 0x00000035ff35723e */ /* 0x000fe200000010ff */
[----:B------:R-:W-:Y:S01]  /*99b0*/  FMUL R66, R66, R154 ;  /* 0x0000009a42427220 */ /* 0x000fe20000400000 */
[----:B------:R0:W-:Y:S01]  /*99c0*/  @P4 STG.E.U16 desc[UR36][R6.64+0x2], R27 ;  /* 0x0000021b06004986 */ /* 0x0001e2000c101524 */
[----:B------:R-:W-:Y:S01]  /*99d0*/  IADD3 R8, P4, R11, R4, RZ ;  /* 0x000000040b087210 */ /* 0x000fe20007f9e0ff */
[----:B------:R-:W-:Y:S01]  /*99e0*/  FMUL R67, R67, R154 ;  /* 0x0000009a43437220 */ /* 0x000fe20000400000 */
[----:B------:R-:W-:Y:S01]  /*99f0*/  F2FP.BF16.F32.PACK_AB R54, RZ, R54 ;  /* 0x00000036ff36723e */ /* 0x000fe200000010ff */
[----:B------:R-:W-:Y:S01]  /*9a00*/  @P1 STG.E.U16 desc[UR36][R4.64+0x10], R28 ;  /* 0x0000101c04001986 */ /* 0x000fe2000c101524 */
[C---:B------:R-:W-:Y:S01]  /*9a10*/  ISETP.GT.AND P1, PT, R0.reuse, 0x8, P3 ;  /* 0x000000080000780c */ /* 0x040fe20001f24270 */
[----:B------:R-:W-:Y:S01]  /*9a20*/  IMAD.X R9, R9, 0x1, R5, P4 ;  /* 0x0000000109097824 */ /* 0x000fe200020e0605 */
[C---:B------:R-:W-:Y:S01]  /*9a30*/  ISETP.GT.AND P4, PT, R0.reuse, 0x9, P3 ;  /* 0x000000090000780c */ /* 0x040fe20001f84270 */
[----:B------:R-:W-:Y:S01]  /*9a40*/  @P2 STG.E.U16 desc[UR36][R4.64+0x12], R29 ;  /* 0x0000121d04002986 */ /* 0x000fe2000c101524 */
        /* <DEDUP_REMOVED lines=25> */
[----:B------:R-:W-:Y:S01]  /*9be0*/  FMUL R76, R76, R154 ;  /* 0x0000009a4c4c7220 */ /* 0x000fe20000400000 */
[----:B------:R-:W-:Y:S01]  /*9bf0*/  F2FP.BF16.F32.PACK_AB R63, RZ, R63 ;  /* 0x0000003fff3f723e */ /* 0x000fe200000010ff */
[--C-:B0-----:R-:W-:Y:S01]  /*9c00*/  @P4 IMAD.MOV.U32 R6, RZ, RZ, R14.reuse ;  /* 0x000000ffff064224 */ /* 0x101fe200078e000e */
[----:B------:R-:W-:Y:S01]  /*9c10*/  F2FP.BF16.F32.PACK_AB R64, RZ, R64 ;  /* 0x00000040ff40723e */ /* 0x000fe200000010ff */
[--C-:B------:R-:W-:Y:S01]  /*9c20*/  @P4 IMAD.MOV.U32 R7, RZ, RZ, R15.reuse ;  /* 0x000000ffff074224 */ /* 0x100fe200078e000f */
[----:B------:R-:W-:Y:S01]  /*9c30*/  F2FP.BF16.F32.PACK_AB R65, RZ, R65 ;  /* 0x00000041ff41723e */ /* 0x000fe200000010ff */
[----:B------:R-:W-:Y:S01]  /*9c40*/  FMUL R77, R77, R154 ;  /* 0x0000009a4d4d7220 */ /* 0x000fe20000400000 */
[----:B------:R-:W-:Y:S01]  /*9c50*/  F2FP.BF16.F32.PACK_AB R66, RZ, R66 ;  /* 0x00000042ff42723e */ /* 0x000fe200000010ff */
[-C--:B------:R-:W-:Y:S01]  /*9c60*/  FMUL R78, R78, R154.reuse ;  /* 0x0000009a4e4e7220 */ /* 0x080fe20000400000 */
[----:B------:R0:W-:Y:S01]  /*9c70*/  @P4 STG.E.U16 desc[UR36][R6.64+0x20], R34 ;  /* 0x0000202206004986 */ /* 0x0001e2000c101524 */
[----:B------:R-:W-:Y:S01]  /*9c80*/  ISETP.GT.AND P4, PT, R0, 0x19, P0 ;  /* 0x000000190000780c */ /* 0x000fe20000784270 */
[-C--:B------:R-:W-:Y:S01]  /*9c90*/  FMUL R79, R79, R154.reuse ;  /* 0x0000009a4f4f7220 */ /* 0x080fe20000400000 */
[----:B------:R-:W-:Y:S01]  /*9ca0*/  F2FP.BF16.F32.PACK_AB R67, RZ, R67 ;  /* 0x00000043ff43723e */ /* 0x000fe200000010ff */
[-C--:B------:R-:W-:Y:S01]  /*9cb0*/  FMUL R80, R80, R154.reuse ;  /* 0x0000009a50507220 */ /* 0x080fe20000400000 */
[----:B------:R-:W-:Y:S01]  /*9cc0*/  F2FP.BF16.F32.PACK_AB R69, RZ, R69 ;  /* 0x00000045ff45723e */ /* 0x000fe200000010ff */
[----:B------:R-:W-:Y:S01]  /*9cd0*/  FMUL R81, R81, R154 ;  /* 0x0000009a51517220 */ /* 0x000fe20000400000 */
[----:B------:R-:W-:Y:S01]  /*9ce0*/  F2FP.BF16.F32.PACK_AB R68, RZ, R68 ;  /* 0x00000044ff44723e */ /* 0x000fe200000010ff */
[----:B------:R-:W-:Y:S01]  /*9cf0*/  FMUL R82, R82, R154 ;  /* 0x0000009a52527220 */ /* 0x000fe20000400000 */
[----:B------:R-:W-:Y:S01]  /*9d00*/  F2FP.BF16.F32.PACK_AB R70, RZ, R70 ;  /* 0x00000046ff46723e */ /* 0x000fe200000010ff */
[----:B------:R-:W-:Y:S01]  /*9d10*/  FMUL R83, R83, R154 ;  /* 0x0000009a53537220 */ /* 0x000fe20000400000 */
[----:B------:R-:W-:Y:S01]  /*9d20*/  F2FP.BF16.F32.PACK_AB R71, RZ, R71 ;  /* 0x00000047ff47723e */ /* 0x000fe200000010ff */
[----:B0-----:R-:W-:Y:S01]  /*9d30*/  @P2 IMAD.MOV.U32 R6, RZ, RZ, R14 ;  /* 0x000000ffff062224 */ /* 0x001fe200078e000e */
[----:B------:R-:W-:Y:S01]  /*9d40*/  F2FP.BF16.F32.PACK_AB R72, RZ, R72 ;  /* 0x00000048ff48723e */ /* 0x000fe200000010ff */
[----:B------:R-:W-:Y:S01]  /*9d50*/  @P2 IMAD.MOV.U32 R7, RZ, RZ, R15 ;  /* 0x000000ffff072224 */ /* 0x000fe200078e000f */
        /* <DEDUP_REMOVED lines=13> */
[----:B------:R-:W-:-:S02]  /*9e30*/  ISETP.GT.AND P4, PT, R0, 0x20, P0 ;  /* 0x000000200000780c */ /* 0x000fc40000784270 */
[----:B------:R-:W-:Y:S02]  /*9e40*/  F2FP.BF16.F32.PACK_AB R77, RZ, R77 ;  /* 0x0000004dff4d723e */ /* 0x000fe400000010ff */
[----:B------:R-:W-:Y:S01]  /*9e50*/  F2FP.BF16.F32.PACK_AB R78, RZ, R78 ;  /* 0x0000004eff4e723e */ /* 0x000fe200000010ff */
[----:B0-----:R-:W-:Y:S01]  /*9e60*/  @P2 IMAD.MOV.U32 R7, RZ, RZ, R15 ;  /* 0x000000ffff072224 */ /* 0x001fe200078e000f */
[----:B------:R-:W-:Y:S02]  /*9e70*/  @P2 MOV R6, R14 ;  /* 0x0000000e00062202 */ /* 0x000fe40000000f00 */
[----:B------:R-:W-:Y:S02]  /*9e80*/  F2FP.BF16.F32.PACK_AB R79, RZ, R79 ;  /* 0x0000004fff4f723e */ /* 0x000fe400000010ff */
[----:B------:R-:W-:Y:S01]  /*9e90*/  F2FP.BF16.F32.PACK_AB R80, RZ, R80 ;  /* 0x00000050ff50723e */ /* 0x000fe200000010ff */
[----:B------:R0:W-:Y:S01]  /*9ea0*/  @P2 STG.E.U16 desc[UR36][R6.64+0x30], R38 ;  /* 0x0000302606002986 */ /* 0x0001e2000c101524 */
[----:B------:R-:W-:-:S02]  /*9eb0*/  ISETP.GT.AND P2, PT, R0, 0x21, P0 ;  /* 0x000000210000780c */ /* 0x000fc40000744270 */
[----:B------:R-:W-:Y:S02]  /*9ec0*/  F2FP.BF16.F32.PACK_AB R81, RZ, R81 ;  /* 0x00000051ff51723e */ /* 0x000fe400000010ff */
[----:B------:R-:W-:Y:S02]  /*9ed0*/  F2FP.BF16.F32.PACK_AB R82, RZ, R82 ;  /* 0x00000052ff52723e */ /* 0x000fe400000010ff */
[----:B------:R-:W-:Y:S02]  /*9ee0*/  F2FP.BF16.F32.PACK_AB R83, RZ, R83 ;  /* 0x00000053ff53723e */ /* 0x000fe400000010ff */
[----:B------:R-:W-:Y:S02]  /*9ef0*/  F2FP.BF16.F32.PACK_AB R84, RZ, R84 ;  /* 0x00000054ff54723e */ /* 0x000fe400000010ff */
[----:B------:R-:W-:Y:S01]  /*9f00*/  F2FP.BF16.F32.PACK_AB R85, RZ, R85 ;  /* 0x00000055ff55723e */ /* 0x000fe200000010ff */
[----:B0-----:R-:W-:Y:S01]  /*9f10*/  @P1 IMAD.MOV.U32 R6, RZ, RZ, R14 ;  /* 0x000000ffff061224 */ /* 0x001fe200078e000e */
[----:B------:R-:W-:Y:S01]  /*9f20*/  F2FP.BF16.F32.PACK_AB R86, RZ, R86 ;  /* 0x00000056ff56723e */ /* 0x000fe200000010ff */
[----:B------:R-:W-:Y:S01]  /*9f30*/  @P1 IMAD.MOV.U32 R7, RZ, RZ, R15 ;  /* 0x000000ffff071224 */ /* 0x000fe200078e000f */
[----:B------:R-:W-:-:S04]  /*9f40*/  F2FP.BF16.F32.PACK_AB R87, RZ, R87 ;  /* 0x00000057ff57723e */ /* 0x000fc800000010ff */
[----:B------:R0:W-:Y:S01]  /*9f50*/  @P1 STG.E.U16 desc[UR36][R6.64+0x32], R39 ;  /* 0x0000322706001986 */ /* 0x0001e2000c101524 */
[----:B------:R-:W-:-:S03]  /*9f60*/  ISETP.GT.AND P1, PT, R0, 0x20, P3 ;  /* 0x000000200000780c */ /* 0x000fc60001f24270 */
[----:B------:R-:W-:Y:S01]  /*9f70*/  @P2 STG.E.U16 desc[UR36][R4.64+0x42], R41 ;  /* 0x0000422904002986 */ /* 0x000fe2000c101524 */
[----:B------:R-:W-:-:S03]  /*9f80*/  ISETP.GT.AND P2, PT, R0, 0x21, P3 ;  /* 0x000000210000780c */ /* 0x000fc60001f44270 */
[----:B------:R-:W-:Y:S01]  /*9f90*/  @P4 STG.E.U16 desc[UR36][R4.64+0x40], R40 ;  /* 0x0000402804004986 */ /* 0x000fe2000c101524 */
[----:B------:R-:W-:-:S05]  /*9fa0*/  ISETP.GT.AND P4, PT, R0, 0x28, P0 ;  /* 0x000000280000780c */ /* 0x000fca0000784270 */
[----:B0-----:R-:W-:Y:S02]  /*9fb0*/  @P1 IMAD.MOV.U32 R6, RZ, RZ, R14 ;  /* 0x000000ffff061224 */ /* 0x001fe400078e000e */
[----:B------:R-:W-:-:S05]  /*9fc0*/  @P1 IMAD.MOV.U32 R7, RZ, RZ, R15 ;  /* 0x000000ffff071224 */ /* 0x000fca00078e000f */
[----:B------:R0:W-:Y:S01]  /*9fd0*/  @P1 STG.E.U16 desc[UR36][R6.64+0x40], R42 ;  /* 0x0000402a06001986 */ /* 0x0001e2000c101524 */
[----:B------:R-:W-:Y:S01]  /*9fe0*/  ISETP.GT.AND P1, PT, R0, 0x29, P0 ;  /* 0x000000290000780c */ /* 0x000fe20000724270 */
[----:B0-----:R-:W-:Y:S02]  /*9ff0*/  @P2 IMAD.MOV.U32 R6, RZ, RZ, R14 ;  /* 0x000000ffff062224 */ /* 0x001fe400078e000e */
[----:B------:R-:W-:-:S05]  /*a000*/  @P2 IMAD.MOV.U32 R7, RZ, RZ, R15 ;  /* 0x000000ffff072224 */ /* 0x000fca00078e000f */
        /* <DEDUP_REMOVED lines=15> */
[----:B------:R-:W-:Y:S02]  /*a100*/  ISETP.GT.AND P1, PT, R0, 0x31, P3 ;  /* 0x000000310000780c */ /* 0x000fe40001f24270 */
[----:B0-----:R-:W-:Y:S01]  /*a110*/  @P2 MOV R6, R14 ;  /* 0x0000000e00062202 */ /* 0x001fe20000000f00 */
[----:B------:R-:W-:-:S06]  /*a120*/  @P2 IMAD.MOV.U32 R7, RZ, RZ, R15 ;  /* 0x000000ffff072224 */ /* 0x000fcc00078e000f */
[----:B------:R-:W-:Y:S01]  /*a130*/  @P4 STG.E.U16 desc[UR36][R4.64+0x62], R49 ;  /* 0x0000623104004986 */ /* 0x000fe2000c101524 */
[----:B------:R-:W-:-:S03]  /*a140*/  ISETP.GT.AND P4, PT, R0, 0x39, P0 ;  /* 0x000000390000780c */ /* 0x000fc60000784270 */
[----:B------:R0:W-:Y:S01]  /*a150*/  @P2 STG.E.U16 desc[UR36][R6.64+0x60], R50 ;  /* 0x0000603206002986 */ /* 0x0001e2000c101524 */
[----:B------:R-:W-:Y:S01]  /*a160*/  ISETP.GT.AND P2, PT, R0, 0x38, P0 ;  /* 0x000000380000780c */ /* 0x000fe20000744270 */
[----:B0-----:R-:W-:Y:S02]  /*a170*/  @P1 IMAD.MOV.U32 R6, RZ, RZ, R14 ;  /* 0x000000ffff061224 */ /* 0x001fe400078e000e */
[----:B------:R-:W-:-:S05]  /*a180*/  @P1 IMAD.MOV.U32 R7, RZ, RZ, R15 ;  /* 0x000000ffff071224 */ /* 0x000fca00078e000f */
[----:B------:R0:W-:Y:S01]  /*a190*/  @P1 STG.E.U16 desc[UR36][R6.64+0x62], R51 ;  /* 0x0000623306001986 */ /* 0x0001e2000c101524 */
[----:B------:R-:W-:-:S04]  /*a1a0*/  ISETP.GT.AND P1, PT, R0, 0x38, P3 ;  /* 0x000000380000780c */ /* 0x000fc80001f24270 */
[----:B------:R-:W-:Y:S01]  /*a1b0*/  @P2 STG.E.U16 desc[UR36][R4.64+0x70], R52 ;  /* 0x0000703404002986 */ /* 0x000fe2000c101524 */
[----:B------:R-:W-:-:S03]  /*a1c0*/  ISETP.GT.AND P2, PT, R0, 0x39, P3 ;  /* 0x000000390000780c */ /* 0x000fc60001f44270 */
[----:B------:R-:W-:Y:S01]  /*a1d0*/  @P4 STG.E.U16 desc[UR36][R4.64+0x72], R53 ;  /* 0x0000723504004986 */ /* 0x000fe2000c101524 */
[----:B------:R-:W-:-:S04]  /*a1e0*/  ISETP.GT.AND P4, PT, R0, 0x40, P0 ;  /* 0x000000400000780c */ /* 0x000fc80000784270 */
        /* <DEDUP_REMOVED lines=24> */
[----:B0-----:R-:W-:Y:S01]  /*a370*/  @P4 MOV R6, R14 ;  /* 0x0000000e00064202 */ /* 0x001fe20000000f00 */
        /* <DEDUP_REMOVED lines=44> */
[----:B------:R-:W-:Y:S01]  /*a640*/  ISETP.GT.AND P2, PT, R0, 0x69, P3 ;  /* 0x000000690000780c */ /* 0x000fe20001f44270 */
[----:B0-----:R-:W-:Y:S02]  /*a650*/  @P1 IMAD.MOV.U32 R6, RZ, RZ, R14 ;  /* 0x000000ffff061224 */ /* 0x001fe400078e000e */
        /* <DEDUP_REMOVED lines=10> */
[----:B------:R-:W-:Y:S01]  /*a700*/  ISETP.GT.AND P1, PT, R0, 0x71, P3 ;  /* 0x000000710000780c */ /* 0x000fe20001f24270 */
[----:B0-----:R-:W-:Y:S02]  /*a710*/  @P4 IMAD.MOV.U32 R6, RZ, RZ, R14 ;  /* 0x000000ffff064224 */ /* 0x001fe400078e000e */
[----:B------:R-:W-:-:S05]  /*a720*/  @P4 IMAD.MOV.U32 R7, RZ, RZ, R15 ;  /* 0x000000ffff074224 */ /* 0x000fca00078e000f */
[----:B------:R-:W-:Y:S01]  /*a730*/  @P2 STG.E.U16 desc[UR36][R4.64+0xe2], R81 ;  /* 0x0000e25104002986 */ /* 0x000fe2000c101524 */
[C---:B------:R-:W-:Y:S02]  /*a740*/  ISETP.GT.AND P2, PT, R0.reuse, 0x78, P0 ;  /* 0x000000780000780c */ /* 0x040fe40000744270 */
[C---:B------:R-:W-:Y:S01]  /*a750*/  ISETP.GT.AND P0, PT, R0.reuse, 0x79, P0 ;  /* 0x000000790000780c */ /* 0x040fe20000704270 */
[----:B------:R0:W-:Y:S01]  /*a760*/  @P4 STG.E.U16 desc[UR36][R6.64+0xe0], R82 ;  /* 0x0000e05206004986 */ /* 0x0001e2000c101524 */
[C---:B------:R-:W-:Y:S02]  /*a770*/  ISETP.GT.AND P4, PT, R0.reuse, 0x78, P3 ;  /* 0x000000780000780c */ /* 0x040fe40001f84270 */
[----:B------:R-:W-:Y:S01]  /*a780*/  ISETP.GT.AND P3, PT, R0, 0x79, P3 ;  /* 0x000000790000780c */ /* 0x000fe20001f64270 */
[----:B0-----:R-:W-:Y:S02]  /*a790*/  @P1 IMAD.MOV.U32 R6, RZ, RZ, R14 ;  /* 0x000000ffff061224 */ /* 0x001fe400078e000e */
[----:B------:R-:W-:-:S05]  /*a7a0*/  @P1 IMAD.MOV.U32 R7, RZ, RZ, R15 ;  /* 0x000000ffff071224 */ /* 0x000fca00078e000f */
[----:B------:R-:W-:Y:S04]  /*a7b0*/  @P1 STG.E.U16 desc[UR36][R6.64+0xe2], R83 ;  /* 0x0000e25306001986 */ /* 0x000fe8000c101524 */
[----:B------:R-:W-:Y:S04]  /*a7c0*/  @P2 STG.E.U16 desc[UR36][R4.64+0xf0], R84 ;  /* 0x0000f05404002986 */ /* 0x000fe8000c101524 */
[----:B------:R0:W-:Y:S02]  /*a7d0*/  @P0 STG.E.U16 desc[UR36][R4.64+0xf2], R85 ;  /* 0x0000f25504000986 */ /* 0x0001e4000c101524 */
[----:B0-----:R-:W-:Y:S01]  /*a7e0*/  @P4 MOV R4, R14 ;  /* 0x0000000e00044202 */ /* 0x001fe20000000f00 */
[----:B------:R-:W-:-:S05]  /*a7f0*/  @P4 IMAD.MOV.U32 R5, RZ, RZ, R15 ;  /* 0x000000ffff054224 */ /* 0x000fca00078e000f */
[----:B------:R0:W-:Y:S04]  /*a800*/  @P4 STG.E.U16 desc[UR36][R4.64+0xf0], R86 ;  /* 0x0000f05604004986 */ /* 0x0001e8000c101524 */
[----:B------:R0:W-:Y:S02]  /*a810*/  @P3 STG.E.U16 desc[UR36][R14.64+0xf2], R87 ;  /* 0x0000f2570e003986 */ /* 0x0001e4000c101524 */
.L_x_284:
[----:B------:R-:W-:Y:S05]  /*a820*/  BSYNC B0 ;  /* 0x0000000000007941 */ /* 0x000fea0003800000 */
.L_x_32:
[----:B------:R-:W-:Y:S01]  /*a830*/  ULDC UR4, c[0x0][0xc] ;  /* 0x0000030000047ab9 */ /* 0x000fe20000000800 */
[----:B------:R-:W-:Y:S01]  /*a840*/  ULDC UR5, c[0x0][0x10] ;  /* 0x0000040000057ab9 */ /* 0x000fe20000000800 */
[----:B0-----:R-:W0:Y:S01]  /*a850*/  LDC R5, c[0x0][0x14] ;  /* 0x00000500ff057b82 */ /* 0x001e220000000800 */
[----:B------:R-:W-:Y:S01]  /*a860*/  UIMAD.WIDE.U32 UR4, UR4, UR5, URZ ;  /* 0x00000005040472a5 */ /* 0x000fe2000f8e003f */
[----:B------:R-:W-:Y:S01]  /*a870*/  PRMT R0, RZ, 0x7610, R0 ;  /* 0x00007610ff007816 */ /* 0x000fe20000000000 */
[----:B------:R-:W-:Y:S02]  /*a880*/  IMAD.MOV.U32 R153, RZ, RZ, -0x1 ;  /* 0xffffffffff997424 */ /* 0x000fe400078e00ff */
[----:B------:R-:W-:Y:S02]  /*a890*/  IMAD.MOV.U32 R23, RZ, RZ, -0x1 ;  /* 0xffffffffff177424 */ /* 0x000fe400078e00ff */
[----:B0-----:R-:W-:-:S04]  /*a8a0*/  IMAD.WIDE.U32 R16, R5, UR4, R16 ;  /* 0x0000000405107c25 */ /* 0x001fc8000f8e0010 */
[----:B------:R-:W-:Y:S01]  /*a8b0*/  IMAD R5, R5, UR5, RZ ;  /* 0x0000000505057c24 */ /* 0x000fe2000f8e02ff */
[----:B------:R-:W-:Y:S02]  /*a8c0*/  ULDC.64 UR4, c[0x0][0x650] ;  /* 0x0001940000047ab9 */ /* 0x000fe40000000a00 */
[----:B------:R-:W-:Y:S01]  /*a8d0*/  ISETP.GE.U32.AND P0, PT, R16, UR4, PT ;  /* 0x0000000410007c0c */ /* 0x000fe2000bf06070 */
[----:B------:R-:W-:-:S05]  /*a8e0*/  IMAD.IADD R17, R17, 0x1, R5 ;  /* 0x0000000111117824 */ /* 0x000fca00078e0205 */
[----:B------:R-:W-:-:S13]  /*a8f0*/  ISETP.GE.U32.AND.EX P0, PT, R17, UR5, PT, P0 ;  /* 0x0000000511007c0c */ /* 0x000fda000bf06100 */
[----:B------:R-:W-:Y:S05]  /*a900*/  @P0 BRA `(.L_x_285) ;  /* 0x0000000400640947 */ /* 0x000fea0003800000 */
[----:B------:R-:W0:Y:S01]  /*a910*/  S2R R12, SR_CTAID.X ;  /* 0x00000000000c7919 */ /* 0x000e220000002500 */
[----:B------:R-:W3:Y:S01]  /*a920*/  LDC.64 R10, c[0x0][0x628] ;  /* 0x00018a00ff0a7b82 */ /* 0x000ee20000000a00 */
[----:B------:R-:W-:Y:S01]  /*a930*/  ULDC UR4, c[0x0][0x150] ;  /* 0x0000540000047ab9 */ /* 0x000fe20000000800 */
[----:B-12---:R-:W-:Y:S01]  /*a940*/  IMAD.MOV.U32 R8, RZ, RZ, R16 ;  /* 0x000000ffff087224 */ /* 0x006fe200078e0010 */
[----:B------:R-:W1:Y:S01]  /*a950*/  S2R R24, SR_CTAID.Y ;  /* 0x0000000000187919 */ /* 0x000e620000002600 */
[----:B------:R-:W-:-:S04]  /*a960*/  IMAD.MOV.U32 R9, RZ, RZ, R17 ;  /* 0x000000ffff097224 */ /* 0x000fc800078e0011 */
[----:B------:R-:W2:Y:S08]  /*a970*/  LDC R21, c[0x0][0x144] ;  /* 0x00005100ff157b82 */ /* 0x000eb00000000800 */
[----:B------:R-:W1:Y:S08]  /*a980*/  LDC R0, c[0x0][0x630] ;  /* 0x00018c00ff007b82 */ /* 0x000e700000000800 */
[----:B------:R-:W1:Y:S01]  /*a990*/  LDC.64 R14, c[0x0][0x620] ;  /* 0x00018800ff0e7b82 */ /* 0x000e620000000a00 */
[----:B---3--:R-:W-:-:S04]  /*a9a0*/  ISETP.NE.U32.AND P0, PT, R10, RZ, PT ;  /* 0x000000ff0a00720c */ /* 0x008fc80003f05070 */
[----:B------:R-:W-:Y:S02]  /*a9b0*/  ISETP.NE.AND.EX P0, PT, R11, RZ, PT, P0 ;  /* 0x000000ff0b00720c */ /* 0x000fe40003f05300 */
[----:B0-----:R-:W-:-:S05]  /*a9c0*/  I2FP.F32.U32 R3, R12 ;  /* 0x0000000c00037245 */ /* 0x001fca0000201000 */
[----:B------:R-:W-:-:S04]  /*a9d0*/  FMUL R3, R3, UR4 ;  /* 0x0000000403037c20 */ /* 0x000fc80008400000 */
[----:B------:R0:W3:Y:S02]  /*a9e0*/  F2I.U32.TRUNC.NTZ R20, R3 ;  /* 0x0000000300147305 */ /* 0x0000e4000020f000 */
[----:B--2---:R-:W-:Y:S05]  /*a9f0*/  @!P0 BRA `(.L_x_286) ;  /* 0x0000000000288947 */ /* 0x004fea0003800000 */
[----:B0-----:R-:W0:Y:S02]  /*aa00*/  LDC R3, c[0x0][0x634] ;  /* 0x00018d00ff037b82 */ /* 0x001e240000000800 */
        /* <DEDUP_REMOVED lines=9> */
.L_x_286:
[----:B------:R-:W2:Y:S01]  /*aaa0*/  LDC.64 R30, c[0x0][0x640] ;  /* 0x00019000ff1e7b82 */ /* 0x000ea20000000a00 */
[-CC-:B-1----:R-:W-:Y:S01]  /*aab0*/  SHF.R.U64 R23, R8, R0.reuse, R9.reuse ;  /* 0x0000000008177219 */ /* 0x182fe20000001209 */
[----:B------:R-:W-:Y:S01]  /*aac0*/  ULDC UR4, c[0x0][0x154] ;  /* 0x0000550000047ab9 */ /* 0x000fe20000000800 */
[----:B------:R-:W-:Y:S01]  /*aad0*/  SHF.R.U32.HI R0, RZ, R0, R9 ;  /* 0x00000000ff007219 */ /* 0x000fe20000011609 */
[----:B------:R-:W-:Y:S01]  /*aae0*/  IMAD.MOV.U32 R7, RZ, RZ, 0x1 ;  /* 0x00000001ff077424 */ /* 0x000fe200078e00ff */
[----:B0-----:R-:W-:Y:S02]  /*aaf0*/  IADD3 R3, P0, RZ, -R23, RZ ;  /* 0x80000017ff037210 */ /* 0x001fe40007f1e0ff */
[----:B---3--:R-:W-:Y:S01]  /*ab00*/  IADD3 R20, -R20, RZ, RZ ;  /* 0x000000ff14147210 */ /* 0x008fe20007ffe1ff */
[----:B------:R-:W0:Y:S02]  /*ab10*/  LDC R6, c[0x0][0x618] ;  /* 0x00018600ff067b82 */ /* 0x000e240000000800 */
[----:B------:R-:W-:-:S02]  /*ab20*/  IMAD.X R5, RZ, RZ, ~R0, P0 ;  /* 0x000000ffff057224 */ /* 0x000fc400000e0e00 */
[----:B------:R-:W-:Y:S02]  /*ab30*/  IMAD R26, R21, R20, R12 ;  /* 0x00000014151a7224 */ /* 0x000fe400078e020c */
[-C--:B------:R-:W-:Y:S02]  /*ab40*/  IMAD R0, R5, R14.reuse, RZ ;  /* 0x0000000e05007224 */ /* 0x080fe400078e02ff */
[----:B------:R-:W1:Y:S01]  /*ab50*/  LDC R8, c[0x0][0x608] ;  /* 0x00018200ff087b82 */ /* 0x000e620000000800 */
[----:B------:R-:W-:-:S04]  /*ab60*/  IMAD.WIDE.U32 R4, R3, R14, R16 ;  /* 0x0000000e03047225 */ /* 0x000fc800078e0010 */
[----:B------:R-:W-:Y:S01]  /*ab70*/  IMAD R3, R3, R15, R0 ;  /* 0x0000000f03037224 */ /* 0x000fe200078e0200 */
[----:B------:R-:W-:Y:S02]  /*ab80*/  I2FP.F32.U32 R0, R24 ;  /* 0x0000001800007245 */ /* 0x000fe40000201000 */
[----:B------:R-:W3:Y:S01]  /*ab90*/  LDC R28, c[0x0][0x658] ;  /* 0x00019600ff1c7b82 */ /* 0x000ee20000000800 */
[----:B------:R-:W-:Y:S01]  /*aba0*/  IMAD.IADD R3, R5, 0x1, R3 ;  /* 0x0000000105037824 */ /* 0x000fe200078e0203 */
[----:B--2---:R-:W-:Y:S01]  /*abb0*/  ISETP.NE.U32.AND P0, PT, R30, RZ, PT ;  /* 0x000000ff1e00720c */ /* 0x004fe20003f05070 */
[----:B------:R-:W-:Y:S01]  /*abc0*/  FMUL R0, R0, UR4 ;  /* 0x0000000400007c20 */ /* 0x000fe20008400000 */
[----:B------:R-:W-:Y:S02]  /*abd0*/  IMAD.MOV.U32 R5, RZ, RZ, -0x1 ;  /* 0xffffffffff057424 */ /* 0x000fe400078e00ff */
[----:B------:R-:W-:Y:S01]  /*abe0*/  ISETP.NE.AND.EX P0, PT, R31, RZ, PT, P0 ;  /* 0x000000ff1f00720c */ /* 0x000fe20003f05300 */
[----:B------:R2:W2:Y:S01]  /*abf0*/  F2I.U32.TRUNC.NTZ R14, R0 ;  /* 0x00000000000e7305 */ /* 0x0004a2000020f000 */
[----:B------:R-:W2:Y:S01]  /*ac00*/  LDC R15, c[0x0][0x148] ;  /* 0x00005200ff0f7b82 */ /* 0x000ea20000000800 */
[----:B0-----:R-:W-:-:S02]  /*ac10*/  SHF.R.U64 R12, R4, R6, R3 ;  /* 0x00000006040c7219 */ /* 0x001fc40000001203 */
[----:B------:R-:W-:-:S05]  /*ac20*/  SHF.R.U32.HI R3, RZ, R6, R3 ;  /* 0x00000006ff037219 */ /* 0x000fca0000011603 */
[----:B------:R-:W0:Y:S01]  /*ac30*/  LDC R20, c[0x0][0x600] ;  /* 0x00018000ff147b82 */ /* 0x000e220000000800 */
[-CC-:B-1----:R-:W-:Y:S02]  /*ac40*/  SHF.R.U64 R10, R12, R8.reuse, R3.reuse ;  /* 0x000000080c0a7219 */ /* 0x182fe40000001203 */
[----:B------:R-:W-:-:S05]  /*ac50*/  SHF.R.U32.HI R3, RZ, R8, R3 ;  /* 0x00000008ff037219 */ /* 0x000fca0000011603 */
[----:B------:R-:W1:Y:S01]  /*ac60*/  LDC R25, c[0x0][0x648] ;  /* 0x00019200ff197b82 */ /* 0x000e620000000800 */
[-C--:B---3--:R-:W-:Y:S02]  /*ac70*/  SHF.L.U32 R4, R5, R28.reuse, RZ ;  /* 0x0000001c05047219 */ /* 0x088fe400000006ff */
[-CC-:B------:R-:W-:Y:S02]  /*ac80*/  SHF.R.U64 R13, R10, R28.reuse, R3.reuse ;  /* 0x0000001c0a0d7219 */ /* 0x180fe40000001203 */
[----:B------:R-:W-:Y:S02]  /*ac90*/  SHF.R.U32.HI R5, RZ, R28, R3 ;  /* 0x0000001cff057219 */ /* 0x000fe40000011603 */
[----:B------:R-:W-:Y:S01]  /*aca0*/  LOP3.LUT R21, RZ, R4, RZ, 0x33, !PT ;  /* 0x00000004ff157212 */ /* 0x000fe200078e33ff */
[----:B------:R-:W3:Y:S01]  /*acb0*/  LDC R27, c[0x0][0x638] ;  /* 0x00018e00ff1b7b82 */ /* 0x000ee20000000800 */
[----:B------:R-:W-:Y:S01]  /*acc0*/  SHF.L.U32 R28, R7, R28, RZ ;  /* 0x0000001c071c7219 */ /* 0x000fe200000006ff */
[----:B------:R-:W-:-:S06]  /*acd0*/  IMAD.MOV.U32 R4, RZ, RZ, R13 ;  /* 0x000000ffff047224 */ /* 0x000fcc00078e000d */
[----:B------:R-:W0:Y:S01]  /*ace0*/  LDC R29, c[0x0][0x610] ;  /* 0x00018400ff1d7b82 */ /* 0x000e220000000800 */
[----:B------:R-:W-:Y:S05]  /*acf0*/  @!P0 BRA `(.L_x_287) ;  /* 0x0000000000288947 */ /* 0x000fea0003800000 */
[----:B--2---:R-:W2:Y:S02]  /*ad00*/  LDC R0, c[0x0][0x64c] ;  /* 0x00019300ff007b82 */ /* 0x004ea40000000800 */
[----:B--2---:R-:W-:-:S05]  /*ad10*/  IADD3 R3, P0, R13, R0, RZ ;  /* 0x000000000d037210 */ /* 0x004fca0007f1e0ff */
        /* <DEDUP_REMOVED lines=8> */
.L_x_287:
[----:B------:R-:W-:Y:S01]  /*ada0*/  ISETP.NE.AND P0, PT, R2, 0x1, PT ;  /* 0x000000010200780c */ /* 0x000fe20003f05270 */
[----:B--2---:R-:W-:Y:S01]  /*adb0*/  IMAD.MOV R14, RZ, RZ, -R14 ;  /* 0x000000ffff0e7224 */ /* 0x004fe200078e0a0e */
[----:B-1----:R-:W-:Y:S01]  /*adc0*/  SHF.R.U64 R0, R4, R25, R5 ;  /* 0x0000001904007219 */ /* 0x002fe20000001205 */
[----:B0-----:R-:W-:Y:S01]  /*add0*/  VIADD R5, R20, 0xffffffff ;  /* 0xffffffff14057836 */ /* 0x001fe20000000000 */
[----:B------:R-:W-:Y:S02]  /*ade0*/  LOP3.LUT R3, R10, R21, RZ, 0xc0, !PT ;  /* 0x000000150a037212 */ /* 0x000fe400078ec0ff */
[----:B------:R-:W-:Y:S01]  /*adf0*/  MOV R6, 0x1 ;  /* 0x0000000100067802 */ /* 0x000fe20000000f00 */
[----:B------:R-:W-:Y:S01]  /*ae00*/  IMAD.MOV R4, RZ, RZ, -R0 ;  /* 0x000000ffff047224 */ /* 0x000fe200078e0a00 */
[----:B------:R-:W-:Y:S01]  /*ae10*/  LOP3.LUT R5, R12, R5, RZ, 0xc0, !PT ;  /* 0x000000050c057212 */ /* 0x000fe200078ec0ff */
[----:B------:R-:W-:Y:S02]  /*ae20*/  IMAD R3, R28, R0, R3 ;  /* 0x000000001c037224 */ /* 0x000fe400078e0203 */
[----:B---3--:R-:W-:-:S02]  /*ae30*/  IMAD R0, R4, R27, R13 ;  /* 0x0000001b04007224 */ /* 0x008fc400078e020d */
[----:B------:R-:W-:Y:S02]  /*ae40*/  @P0 IMAD R26, R15, R14, R24 ;  /* 0x0000000e0f1a0224 */ /* 0x000fe400078e0218 */
[----:B------:R-:W-:Y:S01]  /*ae50*/  IMAD R4, R0, R20, R5 ;  /* 0x0000001400047224 */ /* 0x000fe200078e0205 */
[----:B------:R-:W-:Y:S01]  /*ae60*/  PRMT R0, R6, 0x7610, R0 ;  /* 0x0000761006007816 */ /* 0x000fe20000000000 */
[----:B------:R-:W-:-:S05]  /*ae70*/  IMAD R3, R3, R29, R26 ;  /* 0x0000001d03037224 */ /* 0x000fca00078e021a */
[----:B------:R-:W-:Y:S02]  /*ae80*/  SEL R153, R4, R3, !P0 ;  /* 0x0000000304997207 */ /* 0x000fe40004000000 */
[----:B------:R-:W-:-:S07]  /*ae90*/  SEL R3, R3, R4, !P0 ;  /* 0x0000000403037207 */ /* 0x000fce0004000000 */
.L_x_285:
[----:B------:R-:W-:Y:S01]  /*aea0*/  LOP3.LUT P0, RZ, R0, 0xff, RZ, 0xc0, !PT ;  /* 0x000000ff00ff7812 */ /* 0x000fe2000780c0ff */
[----:B------:R-:W-:-:S12]  /*aeb0*/  IMAD.MOV.U32 R152, RZ, RZ, R3 ;  /* 0x000000ffff987224 */ /* 0x000fd800078e0003 */
[----:B------:R-:W-:Y:S05]  /*aec0*/  @P0 BRA `(.L_x_288) ;  /* 0xffffff6000b00947 */ /* 0x000fea000383ffff */
[----:B------:R-:W-:Y:S05]  /*aed0*/  EXIT ;  /* 0x000000000000794d */ /* 0x000fea0003800000 */
.L_x_7:
[----:B0-----:R-:W-:Y:S01]  /*aee0*/  ULDC.64 UR4, c[0x0][0x650] ;  /* 0x0001940000047ab9 */ /* 0x001fe20000000a00 */
        /* <DEDUP_REMOVED lines=25> */
.L_x_290:
[----:B------:R-:W0:Y:S01]  /*b080*/  LDC.64 R26, c[0x0][0x640] ;  /* 0x00019000ff1a7b82 */ /* 0x000e220000000a00 */
[-CC-:B------:R-:W-:Y:S01]  /*b090*/  SHF.R.U64 R20, R12, R8.reuse, R13.reuse ;  /* 0x000000080c147219 */ /* 0x180fe2000000120d */
[----:B------:R-:W-:Y:S01]  /*b0a0*/  IMAD.MOV.U32 R30, RZ, RZ, 0x1 ;  /* 0x00000001ff1e7424 */ /* 0x000fe200078e00ff */
[----:B------:R-:W-:Y:S02]  /*b0b0*/  SHF.R.U32.HI R6, RZ, R8, R13 ;  /* 0x00000008ff067219 */ /* 0x000fe4000001160d */
[----:B------:R-:W-:-:S03]  /*b0c0*/  IADD3 R11, P0, RZ, -R20, RZ ;  /* 0x80000014ff0b7210 */ /* 0x000fc60007f1e0ff */
[----:B------:R-:W1:Y:S02]  /*b0d0*/  LDC R10, c[0x0][0x618] ;  /* 0x00018600ff0a7b82 */ /* 0x000e640000000800 */
[----:B------:R-:W-:-:S04]  /*b0e0*/  IMAD.X R7, RZ, RZ, ~R6, P0 ;  /* 0x000000ffff077224 */ /* 0x000fc800000e0e06 */
[-C--:B------:R-:W-:Y:S02]  /*b0f0*/  IMAD R8, R7, R22.reuse, RZ ;  /* 0x0000001607087224 */ /* 0x080fe400078e02ff */
[----:B------:R-:W2:Y:S01]  /*b100*/  LDC R12, c[0x0][0x608] ;  /* 0x00018200ff0c7b82 */ /* 0x000ea20000000800 */
[----:B------:R-:W-:-:S04]  /*b110*/  IMAD.WIDE.U32 R6, R11, R22, R16 ;  /* 0x000000160b067225 */ /* 0x000fc800078e0010 */
[----:B------:R-:W-:-:S03]  /*b120*/  IMAD R11, R11, R23, R8 ;  /* 0x000000170b0b7224 */ /* 0x000fc600078e0208 */
[----:B------:R-:W3:Y:S01]  /*b130*/  LDC R25, c[0x0][0x658] ;  /* 0x00019600ff197b82 */ /* 0x000ee20000000800 */
[----:B0-----:R-:W-:Y:S02]  /*b140*/  ISETP.NE.U32.AND P0, PT, R26, RZ, PT ;  /* 0x000000ff1a00720c */ /* 0x001fe40003f05070 */
[----:B------:R-:W-:Y:S02]  /*b150*/  IADD3 R7, R7, R11, RZ ;  /* 0x0000000b07077210 */ /* 0x000fe40007ffe0ff */
[----:B------:R-:W-:-:S03]  /*b160*/  ISETP.NE.AND.EX P0, PT, R27, RZ, PT, P0 ;  /* 0x000000ff1b00720c */ /* 0x000fc60003f05300 */
[----:B------:R-:W0:Y:S01]  /*b170*/  LDC R23, c[0x0][0x600] ;  /* 0x00018000ff177b82 */ /* 0x000e220000000800 */
[-CC-:B-1----:R-:W-:Y:S02]  /*b180*/  SHF.R.U64 R8, R6, R10.reuse, R7.reuse ;  /* 0x0000000a06087219 */ /* 0x182fe40000001207 */
[----:B------:R-:W-:Y:S01]  /*b190*/  SHF.R.U32.HI R7, RZ, R10, R7 ;  /* 0x0000000aff077219 */ /* 0x000fe20000011607 */
[----:B------:R-:W-:-:S04]  /*b1a0*/  IMAD.MOV.U32 R10, RZ, RZ, -0x1 ;  /* 0xffffffffff0a7424 */ /* 0x000fc800078e00ff */
        /* <DEDUP_REMOVED lines=21> */
.L_x_291:
[----:B------:R-:W-:Y:S01]  /*b300*/  ISETP.NE.AND P0, PT, R2, 0x1, PT ;  /* 0x000000010200780c */ /* 0x000fe20003f05270 */
[----:B0-----:R-:W-:Y:S01]  /*b310*/  VIADD R11, R23, 0xffffffff ;  /* 0xffffffff170b7836 */ /* 0x001fe20000000000 */
[----:B-1----:R-:W-:Y:S02]  /*b320*/  SHF.R.U64 R6, R6, R24, R7 ;  /* 0x0000001806067219 */ /* 0x002fe40000001207 */
[----:B------:R-:W-:Y:S02]  /*b330*/  SHF.L.U32 R30, R30, R25, RZ ;  /* 0x000000191e1e7219 */ /* 0x000fe400000006ff */
[----:B------:R-:W-:Y:S01]  /*b340*/  LOP3.LUT R5, R21, R32, RZ, 0xc0, !PT ;  /* 0x0000002015057212 */ /* 0x000fe200078ec0ff */
[----:B------:R-:W-:-:S04]  /*b350*/  IMAD.MOV R7, RZ, RZ, -R6 ;  /* 0x000000ffff077224 */ /* 0x000fc800078e0a06 */
[----:B------:R-:W-:Y:S01]  /*b360*/  IMAD R6, R30, R6, R5 ;  /* 0x000000061e067224 */ /* 0x000fe200078e0205 */
[----:B------:R-:W-:Y:S01]  /*b370*/  LOP3.LUT R5, R8, R11, RZ, 0xc0, !PT ;  /* 0x0000000b08057212 */ /* 0x000fe200078ec0ff */
[----:B------:R-:W-:Y:S02]  /*b380*/  @P0 IMAD R3, R9, R14, R4 ;  /* 0x0000000e09030224 */ /* 0x000fe400078e0204 */
[----:B--2---:R-:W-:Y:S02]  /*b390*/  IMAD R4, R7, R28, R22 ;  /* 0x0000001c07047224 */ /* 0x004fe400078e0216 */
[----:B---3--:R-:W-:Y:S02]  /*b3a0*/  IMAD R3, R6, R29, R3 ;  /* 0x0000001d06037224 */ /* 0x008fe400078e0203 */
[----:B------:R-:W-:Y:S02]  /*b3b0*/  IMAD R4, R4, R23, R5 ;  /* 0x0000001704047224 */ /* 0x000fe400078e0205 */
[----:B------:R-:W-:-:S02]  /*b3c0*/  IMAD.MOV.U32 R8, RZ, RZ, 0x1 ;  /* 0x00000001ff087424 */ /* 0x000fc400078e00ff */
[----:B------:R-:W-:Y:S01]  /*b3d0*/  IMAD.MOV.U32 R6, RZ, RZ, R20 ;  /* 0x000000ffff067224 */ /* 0x000fe200078e0014 */
[----:B------:R-:W-:Y:S02]  /*b3e0*/  SEL R7, R4, R3, !P0 ;  /* 0x0000000304077207 */ /* 0x000fe40004000000 */
[----:B------:R-:W-:-:S07]  /*b3f0*/  SEL R13, R3, R4, !P0 ;  /* 0x00000004030d7207 */ /* 0x000fce0004000000 */
.L_x_289:
[----:B------:R-:W-:-:S08]  /*b400*/  NOP ;  /* 0x0000000000007918 */ /* 0x000fd00000000000 */
[----:B------:R-:W0:-:S00]  /*b410*/  USETMAXREG.DEALLOC.CTAPOOL 0x28 ;  /* 0x00000028000079c8 */ /* 0x000e0000080e0500 */
[----:B0-----:R-:W-:-:S13]  /*b420*/  ISETP.NE.AND P0, PT, R0, RZ, PT ;  /* 0x000000ff0000720c */ /* 0x001fda0003f05270 */
[----:B------:R-:W-:Y:S05]  /*b430*/  @P0 EXIT ;  /* 0x000000000000094d */ /* 0x000fea0003800000 */
[----:B------:R-:W-:Y:S01]  /*b440*/  LOP3.LUT P0, RZ, R8, 0xff, RZ, 0xc0, !PT ;  /* 0x000000ff08ff7812 */ /* 0x000fe2000780c0ff */
[----:B------:R-:W-:Y:S01]  /*b450*/  IMAD.MOV.U32 R3, RZ, RZ, RZ ;  /* 0x000000ffff037224 */ /* 0x000fe200078e00ff */
[----:B------:R-:W-:-:S11]  /*b460*/  MOV R0, 0x1 ;  /* 0x0000000100007802 */ /* 0x000fd60000000f00 */
[----:B------:R-:W-:Y:S05]  /*b470*/  @!P0 BRA `(.L_x_292) ;  /* 0x0000000c003c8947 */ /* 0x000fea0003800000 */
[----:B------:R-:W0:Y:S01]  /*b480*/  LDC R0, c[0x0][0x28c] ;  /* 0x0000a300ff007b82 */ /* 0x000e220000000800 */
[----:B------:R-:W-:Y:S01]  /*b490*/  ULDC UR5, c[0x0][0x658] ;  /* 0x0001960000057ab9 */ /* 0x000fe20000000800 */
[----:B------:R-:W-:Y:S01]  /*b4a0*/  UMOV UR7, 0xffffffff ;  /* 0xffffffff00077882 */ /* 0x000fe20000000000 */
[----:B------:R-:W-:Y:S01]  /*b4b0*/  ULDC UR6, c[0x0][0xc] ;  /* 0x0000030000067ab9 */ /* 0x000fe20000000800 */
[----:B------:R-:W-:Y:S01]  /*b4c0*/  USHF.L.U32 UR8, UR7, UR5, URZ ;  /* 0x0000000507087299 */ /* 0x000fe2000800063f */
[----:B------:R-:W-:Y:S01]  /*b4d0*/  BSSY B0, `(.L_x_292) ;  /* 0x00000c9000007945 */ /* 0x000fe20003800000 */
[----:B------:R-:W-:Y:S01]  /*b4e0*/  UMOV UR9, 0x1 ;  /* 0x0000000100097882 */ /* 0x000fe20000000000 */
[----:B------:R-:W-:Y:S01]  /*b4f0*/  ULDC UR7, c[0x0][0x10] ;  /* 0x0000040000077ab9 */ /* 0x000fe20000000800 */
[----:B------:R-:W1:Y:S01]  /*b500*/  S2UR UR10, SR_CgaCtaId ;  /* 0x00000000000a79c3 */ /* 0x000e620000008800 */
[----:B------:R-:W-:Y:S01]  /*b510*/  UIMAD.WIDE.U32 UR6, UR6, UR7, URZ ;  /* 0x00000007060672a5 */ /* 0x000fe2000f8e003f */
[----:B------:R-:W-:Y:S01]  /*b520*/  IMAD.MOV.U32 R9, RZ, RZ, 0x1 ;  /* 0x00000001ff097424 */ /* 0x000fe200078e00ff */
[----:B------:R-:W-:Y:S01]  /*b530*/  USHF.L.U32 UR18, UR9, UR5, URZ ;  /* 0x0000000509127299 */ /* 0x000fe2000800063f */
[----:B------:R-:W-:Y:S01]  /*b540*/  LOP3.LUT R12, R19, 0x2, RZ, 0xfc, !PT ;  /* 0x00000002130c7812 */ /* 0x000fe200078efcff */
[----:B------:R-:W-:Y:S01]  /*b550*/  ULDC UR4, c[0x0][0x600] ;  /* 0x0001800000047ab9 */ /* 0x000fe20000000800 */
[----:B------:R-:W-:Y:S01]  /*b560*/  ULDC UR5, c[0x0][0x14] ;  /* 0x0000050000057ab9 */ /* 0x000fe20000000800 */
[----:B------:R-:W-:-:S02]  /*b570*/  UIADD3 UR4, UR4, -0x1, URZ ;  /* 0xffffffff04047890 */ /* 0x000fc4000fffe03f */
[----:B------:R-:W-:Y:S02]  /*b580*/  UIMAD.WIDE.U32 UR20, UR6, UR5, URZ ;  /* 0x00000005061472a5 */ /* 0x000fe4000f8e003f */
[----:B------:R-:W-:Y:S02]  /*b590*/  UIMAD UR13, UR7, UR5, URZ ;  /* 0x00000005070d72a4 */ /* 0x000fe4000f8e023f */
[----:B------:R-:W-:Y:S02]  /*b5a0*/  ULOP3.LUT UR17, URZ, UR8, URZ, 0x33, !UPT ;  /* 0x000000083f117292 */ /* 0x000fe4000f8e333f */
[----:B------:R-:W-:Y:S01]  /*b5b0*/  UIADD3 UR13, UR21, UR13, URZ ;  /* 0x0000000d150d7290 */ /* 0x000fe2000fffe03f */
[----:B0-----:R-:W-:Y:S01]  /*b5c0*/  VIADD R0, R0, 0x3f ;  /* 0x0000003f00007836 */ /* 0x001fe20000000000 */
[----:B------:R-:W-:-:S04]  /*b5d0*/  ULDC.64 UR22, c[0x0][0x198] ;  /* 0x0000660000167ab9 */ /* 0x000fc80000000a00 */
[----:B------:R-:W-:Y:S01]  /*b5e0*/  SHF.R.S32.HI R3, RZ, 0x1f, R0 ;  /* 0x0000001fff037819 */ /* 0x000fe20000011400 */
[----:B-1----:R-:W-:-:S03]  /*b5f0*/  IMAD.U32 R10, RZ, RZ, UR10 ;  /* 0x0000000aff0a7e24 */ /* 0x002fc6000f8e00ff */
[----:B------:R-:W-:Y:S01]  /*b600*/  LEA.HI R3, R3, R0, RZ, 0x6 ;  /* 0x0000000003037211 */ /* 0x000fe200078f30ff */
[----:B------:R-:W-:-:S03]  /*b610*/  IMAD.MOV.U32 R0, RZ, RZ, 0x1 ;  /* 0x00000001ff007424 */ /* 0x000fc600078e00ff */
[----:B------:R-:W-:Y:S01]  /*b620*/  SHF.R.S32.HI R8, RZ, 0x6, R3 ;  /* 0x00000006ff087819 */ /* 0x000fe20000011403 */
[----:B------:R-:W-:-:S04]  /*b630*/  IMAD.MOV.U32 R3, RZ, RZ, RZ ;  /* 0x000000ffff037224 */ /* 0x000fc800078e00ff */
[----:B------:R-:W-:-:S07]  /*b640*/  VIADD R11, R8, 0x1 ;  /* 0x00000001080b7836 */ /* 0x000fce0000000000 */
.L_x_303:
[----:B------:R-:W-:-:S03]  /*b650*/  UMOV UR5, 0xffffffff ;  /* 0xffffffff00057882 */ /* 0x000fc60000000000 */
[----:B------:R-:W-:Y:S05]  /*b660*/  BRA.DIV UR5, `(.L_x_293) ;  /* 0x0000000e05a87947 */ /* 0x000fea000b800000 */
[----:B------:R-:W-:-:S13]  /*b670*/  ELECT P6, URZ, PT ;  /* 0x00000000003f782f */ /* 0x000fda00038c0000 */
.L_x_314:
[----:B------:R-:W0:Y:S01]  /*b680*/  LDC R4, c[0x0][0x28c] ;  /* 0x0000a300ff047b82 */ /* 0x000e220000000800 */
[----:B------:R-:W-:Y:S01]  /*b690*/  BSSY B1, `(.L_x_294) ;  /* 0x0000039000017945 */ /* 0x000fe20003800000 */
[----:B0-----:R-:W-:-:S13]  /*b6a0*/  ISETP.LT.OR P6, PT, R4, 0x1, !P6 ;  /* 0x000000010400780c */ /* 0x001fda00077c1670 */
[----:B------:R-:W-:Y:S05]  /*b6b0*/  @P6 BRA `(.L_x_295) ;  /* 0x0000000000d86947 */ /* 0x000fea0003800000 */
[----:B------:R-:W-:Y:S01]  /*b6c0*/  IMAD R13, R13, 0x4, R10 ;  /* 0x000000040d0d7824 */ /* 0x000fe200078e020a */
[----:B------:R-:W-:Y:S01]  /*b6d0*/  MOV R4, R11 ;  /* 0x0000000b00047202 */ /* 0x000fe20000000f00 */
[----:B------:R-:W-:Y:S02]  /*b6e0*/  IMAD.SHL.U32 R15, R7, 0x80, RZ ;  /* 0x00000080070f7824 */ /* 0x000fe400078e00ff */
[----:B------:R-:W-:Y:S02]  /*b6f0*/  IMAD.MOV.U32 R21, RZ, RZ, RZ ;  /* 0x000000ffff157224 */ /* 0x000fe400078e00ff */
[----:B------:R-:W-:Y:S02]  /*b700*/  IMAD.MOV.U32 R5, RZ, RZ, R0 ;  /* 0x000000ffff057224 */ /* 0x000fe400078e0000 */
[----:B------:R-:W-:Y:S02]  /*b710*/  IMAD.MOV.U32 R7, RZ, RZ, R3 ;  /* 0x000000ffff077224 */ /* 0x000fe400078e0003 */
[----:B------:R-:W-:-:S07]  /*b720*/  IMAD.SHL.U32 R20, R13, 0x40, RZ ;  /* 0x000000400d147824 */ /* 0x000fce00078e00ff */
.L_x_298:
[----:B------:R-:W0:Y:S01]  /*b730*/  S2UR UR5, SR_CgaCtaId ;  /* 0x00000000000579c3 */ /* 0x000e220000008800 */
[----:B------:R-:W-:Y:S02]  /*b740*/  MOV R13, 0x400 ;  /* 0x00000400000d7802 */ /* 0x000fe40000000f00 */
[----:B------:R-:W-:-:S13]  /*b750*/  LOP3.LUT P1, RZ, R18, 0x7f, RZ, 0xc0, !PT ;  /* 0x0000007f12ff7812 */ /* 0x000fda000782c0ff */
[----:B------:R-:W1:Y:S01]  /*b760*/  @!P1 LDC R14, c[0x0][0x500] ;  /* 0x00014000ff0e9b82 */ /* 0x000e620000000800 */
[----:B0-----:R-:W-:-:S05]  /*b770*/  IMAD.U32 R10, RZ, RZ, UR5 ;  /* 0x00000005ff0a7e24 */ /* 0x001fca000f8e00ff */
[----:B------:R-:W-:Y:S02]  /*b780*/  LEA R24, R10, R13, 0x18 ;  /* 0x0000000d0a187211 */ /* 0x000fe400078ec0ff */
[----:B------:R-:W-:-:S03]  /*b790*/  SHF.L.U32 R13, R5, 0x1f, RZ ;  /* 0x0000001f050d7819 */ /* 0x000fc600000006ff */
[----:B------:R-:W-:-:S04]  /*b7a0*/  IMAD R22, R7, 0x8, R24 ;  /* 0x0000000807167824 */ /* 0x000fc800078e0218 */
[----:B------:R-:W0:Y:S02]  /*b7b0*/  SYNCS.PHASECHK.TRANS64.TRYWAIT P0, [R22+URZ+0x20], R13 ;  /* 0x0000200d160075a7 */ /* 0x000e24000800017f */
[----:B01----:R-:W-:Y:S05]  /*b7c0*/  @!P0 BRA `(.L_x_296) ;  /* 0x0000000c00708947 */ /* 0x003fea0003800000 */
.L_x_315:
[----:B0-----:R-:W-:Y:S01]  /*b7d0*/  PRMT R13, R12, 0x9910, RZ ;  /* 0x000099100c0d7816 */ /* 0x001fe200000000ff */
[----:B------:R0:W-:Y:S03]  /*b7e0*/  @!P1 SYNCS.ARRIVE.TRANS64 RZ, [R22+URZ], R14 ;  /* 0x0000000e16ff99a7 */ /* 0x0001e6000800003f */
[----:B------:R-:W-:-:S13]  /*b7f0*/  ISETP.NE.AND P0, PT, R13, 0x2, PT ;  /* 0x000000020d00780c */ /* 0x000fda0003f05270 */
[----:B0-----:R-:W-:Y:S05]  /*b800*/  @P0 BRA `(.L_x_297) ;  /* 0x0000000000040947 */ /* 0x001fea0003800000 */
[----:B------:R-:W-:Y:S01]  /*b810*/  BPT.TRAP 0x1 ;  /* 0x000000040000795c */ /* 0x000fe20000300000 */
.L_x_297:
[----:B------:R-:W-:Y:S01]  /*b820*/  IMAD.SHL.U32 R13, R7, 0x4000, RZ ;  /* 0x00004000070d7824 */ /* 0x000fe200078e00ff */
[----:B------:R-:W-:Y:S01]  /*b830*/  R2UR UR9, R22 ;  /* 0x00000000160972ca */ /* 0x000fe200000e0000 */
[----:B------:R-:W-:Y:S01]  /*b840*/  VIADD R4, R4, 0xffffffff ;  /* 0xffffffff04047836 */ /* 0x000fe20000000000 */
[----:B------:R-:W-:Y:S01]  /*b850*/  R2UR UR11, R20 ;  /* 0x00000000140b72ca */ /* 0x000fe200000e0000 */
[--C-:B------:R-:W-:Y:S01]  /*b860*/  IMAD R14, R10, 0x1000, R13.reuse ;  /* 0x000010000a0e7824 */ /* 0x100fe200078e020d */
[----:B------:R-:W-:Y:S01]  /*b870*/  IADD3 R13, R24, 0x20100, R13 ;  /* 0x00020100180d7810 */ /* 0x000fe20007ffe00d */
[----:B------:R-:W-:Y:S01]  /*b880*/  UIADD3 UR6, UP0, UR22, 0xf0, URZ ;  /* 0x000000f016067890 */ /* 0x000fe2000ff1e03f */
[----:B------:R-:W-:Y:S01]  /*b890*/  R2UR UR10, R21 ;  /* 0x00000000150a72ca */ /* 0x000fe200000e0000 */
[----:B------:R-:W-:Y:S01]  /*b8a0*/  IMAD R14, R14, 0x2, R24 ;  /* 0x000000020e0e7824 */ /* 0x000fe200078e0218 */
[----:B------:R-:W-:Y:S01]  /*b8b0*/  R2UR UR12, R6 ;  /* 0x00000000060c72ca */ /* 0x000fe200000e0000 */
[----:B------:R-:W-:Y:S01]  /*b8c0*/  UIADD3 UR24, UP1, UR22, 0x1f0, URZ ;  /* 0x000001f016187890 */ /* 0x000fe2000ff3e03f */
[----:B------:R-:W-:Y:S01]  /*b8d0*/  R2UR UR16, R13 ;  /* 0x000000000d1072ca */ /* 0x000fe200000e0000 */
[----:B------:R-:W-:Y:S01]  /*b8e0*/  UIADD3.X UR7, URZ, UR23, URZ, UP0, !UPT ;  /* 0x000000173f077290 */ /* 0x000fe200087fe43f */
[----:B------:R-:W-:Y:S01]  /*b8f0*/  R2UR UR5, R14 ;  /* 0x000000000e0572ca */ /* 0x000fe200000e0000 */
[----:B------:R-:W-:Y:S01]  /*b900*/  VIADD R7, R7, 0x1 ;  /* 0x0000000107077836 */ /* 0x000fe20000000000 */
[----:B------:R-:W-:Y:S01]  /*b910*/  R2UR UR19, R15 ;  /* 0x000000000f1372ca */ /* 0x000fe200000e0000 */
[----:B------:R-:W-:Y:S01]  /*b920*/  UIADD3.X UR25, URZ, UR23, URZ, UP1, !UPT ;  /* 0x000000173f197290 */ /* 0x000fe20008ffe43f */
[----:B------:R-:W-:Y:S01]  /*b930*/  ISETP.GT.AND P1, PT, R4, 0x1, PT ;  /* 0x000000010400780c */ /* 0x000fe20003f24270 */
[----:B------:R-:W-:Y:S01]  /*b940*/  UMOV UR14, 0x0 ;  /* 0x00000000000e7882 */ /* 0x000fe20000000000 */
[----:B------:R-:W-:Y:S01]  /*b950*/  UMOV UR15, 0x10000000 ;  /* 0x10000000000f7882 */ /* 0x000fe20000000000 */
[----:B------:R-:W-:-:S02]  /*b960*/  ISETP.NE.AND P0, PT, R7, 0x4, PT ;  /* 0x000000040700780c */ /* 0x000fc40003f05270 */
[----:B------:R-:W-:Y:S02]  /*b970*/  IADD3 R21, R21, 0x40, RZ ;  /* 0x0000004015157810 */ /* 0x000fe40007ffe0ff */
[----:B------:R-:W-:Y:S02]  /*b980*/  SEL R14, RZ, 0x1, P0 ;  /* 0x00000001ff0e7807 */ /* 0x000fe40000000000 */
[----:B------:R-:W-:Y:S01]  /*b990*/  UIADD3 UR8, UR5, 0x100, URZ ;  /* 0x0000010005087890 */ /* 0x000fe2000fffe03f */
[----:B------:R-:W-:Y:S02]  /*b9a0*/  SEL R7, R7, RZ, P0 ;  /* 0x000000ff07077207 */ /* 0x000fe40000000000 */
[----:B------:R-:W-:Y:S01]  /*b9b0*/  UMOV UR5, 0xf0000 ;  /* 0x000f000000057882 */ /* 0x000fe20000000000 */
[----:B------:R-:W-:-:S05]  /*b9c0*/  LOP3.LUT R5, R5, R14, RZ, 0x3c, !PT ;  /* 0x0000000e05057212 */ /* 0x000fca00078e3cff */
[----:B------:R0:W-:Y:S02]  /*b9d0*/  UTMALDG.3D.MULTICAST [UR8], [UR6], UR5, desc[UR14] ;  /* 0x00000e08060073b4 */ /* 0x0001e40008011805 */
[----:B0-----:R-:W-:Y:S01]  /*b9e0*/  UMOV UR8, UR16 ;  /* 0x0000001000087c82 */ /* 0x001fe20008000000 */
[----:B------:R-:W-:Y:S02]  /*b9f0*/  UMOV UR11, UR19 ;  /* 0x00000013000b7c82 */ /* 0x000fe40008000000 */
[----:B------:R0:W-:Y:S02]  /*ba00*/  UTMALDG.3D [UR8], [UR24], desc[UR14] ;  /* 0x00000e08180075b4 */ /* 0x0001e40008011000 */
[----:B0-----:R-:W-:Y:S05]  /*ba10*/  @P1 BRA `(.L_x_298) ;  /* 0xfffffffc00441947 */ /* 0x001fea000383ffff */
.L_x_295:
[----:B------:R-:W-:Y:S05]  /*ba20*/  BSYNC B1 ;  /* 0x0000000000017941 */ /* 0x000fea0003800000 */
.L_x_294:
[----:B------:R-:W-:Y:S01]  /*ba30*/  LOP3.LUT P1, RZ, R9, 0xff, RZ, 0xc0, !PT ;  /* 0x000000ff09ff7812 */ /* 0x000fe2000782c0ff */
[----:B------:R-:W-:Y:S01]  /*ba40*/  IMAD.IADD R3, R8, 0x1, R3 ;  /* 0x0000000108037824 */ /* 0x000fe200078e0203 */
[----:B------:R-:W-:Y:S01]  /*ba50*/  IADD3 R16, P2, R16, UR20, RZ ;  /* 0x0000001410107c10 */ /* 0x000fe2000ff5e0ff */
[----:B------:R-:W-:Y:S01]  /*ba60*/  ULDC.64 UR6, c[0x0][0x650] ;  /* 0x0001940000067ab9 */ /* 0x000fe20000000a00 */
[----:B------:R-:W-:Y:S01]  /*ba70*/  BSSY B1, `(.L_x_299) ;  /* 0x000006c000017945 */ /* 0x000fe20003800000 */
[----:B------:R-:W-:Y:S01]  /*ba80*/  IMAD.MOV.U32 R13, RZ, RZ, -0x1 ;  /* 0xffffffffff0d7424 */ /* 0x000fe200078e00ff */
[----:B------:R-:W-:Y:S01]  /*ba90*/  ISETP.GT.U32.AND P0, PT, R3, 0x3, PT ;  /* 0x000000030300780c */ /* 0x000fe20003f04070 */
[----:B------:R-:W-:Y:S01]  /*baa0*/  IMAD.MOV.U32 R7, RZ, RZ, -0x1 ;  /* 0xffffffffff077424 */ /* 0x000fe200078e00ff */
[----:B------:R-:W-:Y:S01]  /*bab0*/  SHF.R.U32.HI R4, RZ, 0x2, R3 ;  /* 0x00000002ff047819 */ /* 0x000fe20000011603 */
[----:B------:R-:W-:Y:S01]  /*bac0*/  IMAD.MOV.U32 R6, RZ, RZ, -0x1 ;  /* 0xffffffffff067424 */ /* 0x000fe200078e00ff */
[----:B------:R-:W-:-:S02]  /*bad0*/  ISETP.LT.U32.AND P0, PT, R8, 0x4, P0 ;  /* 0x000000040800780c */ /* 0x000fc40000701070 */
[----:B------:R-:W-:Y:S01]  /*bae0*/  IADD3.X R17, R17, UR13, RZ, P2, !PT ;  /* 0x0000000d11117c10 */ /* 0x000fe200097fe4ff */
[----:B------:R-:W0:Y:S01]  /*baf0*/  @P1 S2R R10, SR_CgaCtaId ;  /* 0x00000000000a1919 */ /* 0x000e220000008800 */
[----:B------:R-:W-:Y:S02]  /*bb00*/  @P1 MOV R5, 0x400 ;  /* 0x0000040000051802 */ /* 0x000fe40000000f00 */
[----:B------:R-:W-:Y:S02]  /*bb10*/  ISETP.GE.U32.AND P2, PT, R16, UR6, PT ;  /* 0x0000000610007c0c */ /* 0x000fe4000bf46070 */
[----:B------:R-:W-:Y:S02]  /*bb20*/  LOP3.LUT R4, R4, 0x1, RZ, 0xc0, !PT ;  /* 0x0000000104047812 */ /* 0x000fe400078ec0ff */
[----:B------:R-:W-:Y:S02]  /*bb30*/  LOP3.LUT R3, R3, 0x3, RZ, 0xc0, !PT ;  /* 0x0000000303037812 */ /* 0x000fe400078ec0ff */
[----:B------:R-:W-:-:S02]  /*bb40*/  PRMT R9, RZ, 0x7610, R9 ;  /* 0x00007610ff097816 */ /* 0x000fc40000000009 */
[----:B0-----:R-:W-:-:S04]  /*bb50*/  @P1 LEA R5, R10, R5, 0x18 ;  /* 0x000000050a051211 */ /* 0x001fc800078ec0ff */
[----:B------:R0:W-:Y:S01]  /*bb60*/  @P1 SYNCS.ARRIVE.TRANS64.A1T0 RZ, [R5+URZ+0x58], RZ ;  /* 0x000058ff05ff19a7 */ /* 0x0001e2000810003f */
[----:B------:R-:W-:-:S04]  /*bb70*/  ISETP.NE.U32.AND P1, PT, R4, 0x1, PT ;  /* 0x000000010400780c */ /* 0x000fc80003f25070 */
[----:B------:R-:W-:Y:S02]  /*bb80*/  ISETP.GT.U32.AND P1, PT, R8, 0x3, !P1 ;  /* 0x000000030800780c */ /* 0x000fe40004f24070 */
[----:B0-----:R-:W-:Y:S02]  /*bb90*/  SEL R5, RZ, 0x1, !P0 ;  /* 0x00000001ff057807 */ /* 0x001fe40004000000 */
[----:B------:R-:W-:Y:S02]  /*bba0*/  ISETP.GE.U32.AND.EX P0, PT, R17, UR7, PT, P2 ;  /* 0x0000000711007c0c */ /* 0x000fe4000bf06120 */
[----:B------:R-:W-:-:S04]  /*bbb0*/  SEL R4, RZ, 0x1, !P1 ;  /* 0x00000001ff047807 */ /* 0x000fc80004800000 */
[----:B------:R-:W-:Y:S02]  /*bbc0*/  LOP3.LUT R0, R4, R0, R5, 0x96, !PT ;  /* 0x0000000004007212 */ /* 0x000fe400078e9605 */
[----:B------:R-:W-:-:S05]  /*bbd0*/  PRMT R4, RZ, 0x7610, R4 ;  /* 0x00007610ff047816 */ /* 0x000fca0000000004 */
[----:B------:R-:W-:Y:S05]  /*bbe0*/  @P0 BRA `(.L_x_300) ;  /* 0x0000000400500947 */ /* 0x000fea0003800000 */
[----:B------:R-:W0:Y:S01]  /*bbf0*/  S2R R15, SR_CTAID.X ;  /* 0x00000000000f7919 */ /* 0x000e220000002500 */
[----:B------:R-:W-:Y:S01]  /*bc00*/  ULDC.64 UR6, c[0x0][0x628] ;  /* 0x00018a0000067ab9 */ /* 0x000fe20000000a00 */
[----:B------:R-:W1:Y:S01]  /*bc10*/  LDC R20, c[0x0][0x144] ;  /* 0x00005100ff147b82 */ /* 0x000e620000000800 */
[----:B------:R-:W-:Y:S01]  /*bc20*/  ISETP.NE.U32.AND P0, PT, RZ, UR6, PT ;  /* 0x00000006ff007c0c */ /* 0x000fe2000bf05070 */
[----:B------:R-:W2:Y:S01]  /*bc30*/  S2R R13, SR_CTAID.Y ;  /* 0x00000000000d7919 */ /* 0x000ea20000002600 */
[----:B------:R-:W-:Y:S01]  /*bc40*/  ULDC UR8, c[0x0][0x630] ;  /* 0x00018c0000087ab9 */ /* 0x000fe20000000800 */
[----:B------:R-:W-:Y:S01]  /*bc50*/  ULDC UR9, c[0x0][0x150] ;  /* 0x0000540000097ab9 */ /* 0x000fe20000000800 */
[----:B------:R-:W-:Y:S01]  /*bc60*/  ISETP.NE.AND.EX P0, PT, RZ, UR7, PT, P0 ;  /* 0x00000007ff007c0c */ /* 0x000fe2000bf05300 */
[----:B------:R-:W-:Y:S02]  /*bc70*/  IMAD.MOV.U32 R4, RZ, RZ, R16 ;  /* 0x000000ffff047224 */ /* 0x000fe400078e0010 */
[----:B------:R-:W-:Y:S01]  /*bc80*/  IMAD.MOV.U32 R5, RZ, RZ, R17 ;  /* 0x000000ffff057224 */ /* 0x000fe200078e0011 */
[----:B0-----:R-:W-:-:S09]  /*bc90*/  I2FP.F32.U32 R22, R15 ;  /* 0x0000000f00167245 */ /* 0x001fd20000201000 */
[----:B------:R-:W-:Y:S05]  /*bca0*/  @!P0 BRA `(.L_x_301) ;  /* 0x0000000000288947 */ /* 0x000fea0003800000 */
[----:B------:R-:W-:Y:S02]  /*bcb0*/  ULDC UR5, c[0x0][0x634] ;  /* 0x00018d0000057ab9 */ /* 0x000fe40000000800 */
[----:B------:R-:W-:-:S05]  /*bcc0*/  IADD3 R5, P0, R16, UR5, RZ ;  /* 0x0000000510057c10 */ /* 0x000fca000ff1e0ff */
[----:B------:R-:W-:-:S04]  /*bcd0*/  IMAD.X R21, RZ, RZ, R17, P0 ;  /* 0x000000ffff157224 */ /* 0x000fc800000e0611 */
[----:B------:R-:W-:-:S04]  /*bce0*/  IMAD.WIDE.U32 R6, R21, UR6, RZ ;  /* 0x0000000615067c25 */ /* 0x000fc8000f8e00ff */
[----:B------:R-:W-:-:S04]  /*bcf0*/  IMAD.WIDE.U32 R6, P0, R5, UR7, R6 ;  /* 0x0000000705067c25 */ /* 0x000fc8000f800006 */
[----:B------:R-:W-:-:S04]  /*bd00*/  IMAD.WIDE.U32 R4, R5, UR6, RZ ;  /* 0x0000000605047c25 */ /* 0x000fc8000f8e00ff */
[----:B------:R-:W-:Y:S01]  /*bd10*/  IMAD.MOV.U32 R4, RZ, RZ, R7 ;  /* 0x000000ffff047224 */ /* 0x000fe200078e0007 */
[----:B------:R-:W-:Y:S01]  /*bd20*/  IADD3 RZ, P1, R5, R6, RZ ;  /* 0x0000000605ff7210 */ /* 0x000fe20007f3e0ff */
[----:B------:R-:W-:-:S04]  /*bd30*/  IMAD.X R5, RZ, RZ, RZ, P0 ;  /* 0x000000ffff057224 */ /* 0x000fc800000e06ff */
[----:B------:R-:W-:-:S08]  /*bd40*/  IMAD.WIDE.U32.X R4, R21, UR7, R4, P1 ;  /* 0x0000000715047c25 */ /* 0x000fd000088e0404 */
.L_x_301:
[----:B------:R-:W-:Y:S01]  /*bd50*/  FMUL R22, R22, UR9 ;  /* 0x0000000916167c20 */ /* 0x000fe20008400000 */
[--C-:B------:R-:W-:Y:S01]  /*bd60*/  SHF.R.U64 R14, R4, UR8, R5.reuse ;  /* 0x00000008040e7c19 */ /* 0x100fe20008001205 */
[----:B------:R-:W-:Y:S01]  /*bd70*/  ULDC.64 UR6, c[0x0][0x620] ;  /* 0x0001880000067ab9 */ /* 0x000fe20000000a00 */
[----:B------:R-:W-:Y:S01]  /*bd80*/  SHF.R.U32.HI R4, RZ, UR8, R5 ;  /* 0x00000008ff047c19 */ /* 0x000fe20008011605 */
[----:B------:R-:W-:Y:S01]  /*bd90*/  ULDC.64 UR8, c[0x0][0x640] ;  /* 0x0001900000087ab9 */ /* 0x000fe20000000a00 */
[----:B------:R-:W-:Y:S01]  /*bda0*/  IADD3 R5, P0, RZ, -R14, RZ ;  /* 0x8000000eff057210 */ /* 0x000fe20007f1e0ff */
[----:B------:R-:W0:Y:S01]  /*bdb0*/  F2I.U32.TRUNC.NTZ R22, R22 ;  /* 0x0000001600167305 */ /* 0x000e22000020f000 */
[----:B------:R-:W-:-:S03]  /*bdc0*/  ULDC UR5, c[0x0][0x618] ;  /* 0x0001860000057ab9 */ /* 0x000fc60000000800 */
[----:B------:R-:W-:Y:S01]  /*bdd0*/  IMAD.X R4, RZ, RZ, ~R4, P0 ;  /* 0x000000ffff047224 */ /* 0x000fe200000e0e04 */
[----:B------:R-:W-:-:S03]  /*bde0*/  ISETP.NE.U32.AND P0, PT, RZ, UR8, PT ;  /* 0x00000008ff007c0c */ /* 0x000fc6000bf05070 */
[----:B------:R-:W-:Y:S01]  /*bdf0*/  IMAD R4, R4, UR6, RZ ;  /* 0x0000000604047c24 */ /* 0x000fe2000f8e02ff */
[----:B------:R-:W-:-:S03]  /*be00*/  ISETP.NE.AND.EX P0, PT, RZ, UR9, PT, P0 ;  /* 0x00000009ff007c0c */ /* 0x000fc6000bf05300 */
[C---:B------:R-:W-:Y:S02]  /*be10*/  IMAD R7, R5.reuse, UR7, R4 ;  /* 0x0000000705077c24 */ /* 0x040fe4000f8e0204 */
[----:B------:R-:W-:Y:S01]  /*be20*/  IMAD.WIDE.U32 R4, R5, UR6, R16 ;  /* 0x0000000605047c25 */ /* 0x000fe2000f8e0010 */
[----:B0-----:R-:W-:Y:S01]  /*be30*/  IADD3 R6, -R22, RZ, RZ ;  /* 0x000000ff16067210 */ /* 0x001fe20007ffe1ff */
[----:B------:R-:W-:Y:S02]  /*be40*/  ULDC UR6, c[0x0][0x154] ;  /* 0x0000550000067ab9 */ /* 0x000fe40000000800 */
[----:B------:R-:W-:Y:S02]  /*be50*/  IMAD.IADD R5, R5, 0x1, R7 ;  /* 0x0000000105057824 */ /* 0x000fe400078e0207 */
[----:B-1----:R-:W-:Y:S01]  /*be60*/  IMAD R15, R20, R6, R15 ;  /* 0x00000006140f7224 */ /* 0x002fe200078e020f */
[----:B--2---:R-:W-:Y:S01]  /*be70*/  I2FP.F32.U32 R6, R13 ;  /* 0x0000000d00067245 */ /* 0x004fe20000201000 */
[----:B------:R-:W0:Y:S01]  /*be80*/  LDC R20, c[0x0][0x148] ;  /* 0x00005200ff147b82 */ /* 0x000e220000000800 */
[----:B------:R-:W-:-:S02]  /*be90*/  SHF.R.U64 R21, R4, UR5, R5 ;  /* 0x0000000504157c19 */ /* 0x000fc40008001205 */
[----:B------:R-:W-:Y:S01]  /*bea0*/  SHF.R.U32.HI R4, RZ, UR5, R5 ;  /* 0x00000005ff047c19 */ /* 0x000fe20008011605 */
[----:B------:R-:W-:Y:S01]  /*beb0*/  FMUL R6, R6, UR6 ;  /* 0x0000000606067c20 */ /* 0x000fe20008400000 */
[----:B------:R-:W-:Y:S02]  /*bec0*/  ULDC UR5, c[0x0][0x608] ;  /* 0x0001820000057ab9 */ /* 0x000fe40000000800 */
[--C-:B------:R-:W-:Y:S01]  /*bed0*/  SHF.R.U64 R23, R21, UR5, R4.reuse ;  /* 0x0000000515177c19 */ /* 0x100fe20008001204 */
[----:B------:R1:W2:Y:S01]  /*bee0*/  F2I.U32.TRUNC.NTZ R24, R6 ;  /* 0x0000000600187305 */ /* 0x0002a2000020f000 */
[----:B------:R-:W-:Y:S01]  /*bef0*/  SHF.R.U32.HI R4, RZ, UR5, R4 ;  /* 0x00000005ff047c19 */ /* 0x000fe20008011604 */
[----:B------:R-:W-:-:S03]  /*bf00*/  ULDC UR5, c[0x0][0x658] ;  /* 0x0001960000057ab9 */ /* 0x000fc60000000800 */
[--C-:B------:R-:W-:Y:S02]  /*bf10*/  SHF.R.U64 R22, R23, UR5, R4.reuse ;  /* 0x0000000517167c19 */ /* 0x100fe40008001204 */
[----:B------:R-:W-:-:S03]  /*bf20*/  SHF.R.U32.HI R25, RZ, UR5, R4 ;  /* 0x00000005ff197c19 */ /* 0x000fc60008011604 */
[----:B------:R-:W-:Y:S02]  /*bf30*/  IMAD.MOV.U32 R4, RZ, RZ, R22 ;  /* 0x000000ffff047224 */ /* 0x000fe400078e0016 */
[----:B------:R-:W-:Y:S01]  /*bf40*/  IMAD.MOV.U32 R5, RZ, RZ, R25 ;  /* 0x000000ffff057224 */ /* 0x000fe200078e0019 */
[----:B-1----:R-:W-:Y:S06]  /*bf50*/  @!P0 BRA `(.L_x_302) ;  /* 0x0000000000288947 */ /* 0x002fec0003800000 */
        /* <DEDUP_REMOVED lines=10> */
.L_x_302:
[----:B------:R-:W-:Y:S01]  /*c000*/  ISETP.NE.AND P0, PT, R2, 0x1, PT ;  /* 0x000000010200780c */ /* 0x000fe20003f05270 */
[----:B------:R-:W-:Y:S01]  /*c010*/  ULDC UR5, c[0x0][0x648] ;  /* 0x0001920000057ab9 */ /* 0x000fe20000000800 */
[----:B------:R-:W-:Y:S01]  /*c020*/  LOP3.LUT R23, R23, UR17, RZ, 0xc0, !PT ;  /* 0x0000001117177c12 */ /* 0x000fe2000f8ec0ff */
[----:B--2---:R-:W-:Y:S01]  /*c030*/  IMAD.MOV R24, RZ, RZ, -R24 ;  /* 0x000000ffff187224 */ /* 0x004fe200078e0a18 */
[----:B------:R-:W-:Y:S01]  /*c040*/  SHF.R.U64 R4, R4, UR5, R5 ;  /* 0x0000000504047c19 */ /* 0x000fe20008001205 */
[----:B------:R-:W-:Y:S01]  /*c050*/  ULDC UR5, c[0x0][0x638] ;  /* 0x00018e0000057ab9 */ /* 0x000fe20000000800 */
[----:B------:R-:W-:Y:S01]  /*c060*/  LOP3.LUT R21, R21, UR4, RZ, 0xc0, !PT ;  /* 0x0000000415157c12 */ /* 0x000fe2000f8ec0ff */
[----:B------:R-:W-:Y:S01]  /*c070*/  ULDC UR6, c[0x0][0x610] ;  /* 0x0001840000067ab9 */ /* 0x000fe20000000800 */
[----:B------:R-:W-:Y:S02]  /*c080*/  IMAD.MOV.U32 R6, RZ, RZ, R14 ;  /* 0x000000ffff067224 */ /* 0x000fe400078e000e */
[----:B------:R-:W-:-:S02]  /*c090*/  IMAD.MOV R5, RZ, RZ, -R4 ;  /* 0x000000ffff057224 */ /* 0x000fc400078e0a04 */
[----:B------:R-:W-:Y:S02]  /*c0a0*/  IMAD R4, R4, UR18, R23 ;  /* 0x0000001204047c24 */ /* 0x000fe4000f8e0217 */
[----:B0-----:R-:W-:Y:S02]  /*c0b0*/  @P0 IMAD R15, R20, R24, R13 ;  /* 0x00000018140f0224 */ /* 0x001fe400078e020d */
[----:B------:R-:W-:Y:S01]  /*c0c0*/  IMAD R22, R5, UR5, R22 ;  /* 0x0000000505167c24 */ /* 0x000fe2000f8e0216 */
[----:B------:R-:W-:Y:S01]  /*c0d0*/  ULDC UR5, c[0x0][0x600] ;  /* 0x0001800000057ab9 */ /* 0x000fe20000000800 */
[----:B------:R-:W-:Y:S02]  /*c0e0*/  IMAD R15, R4, UR6, R15 ;  /* 0x00000006040f7c24 */ /* 0x000fe4000f8e020f */
[----:B------:R-:W-:Y:S02]  /*c0f0*/  IMAD R22, R22, UR5, R21 ;  /* 0x0000000516167c24 */ /* 0x000fe4000f8e0215 */
[----:B------:R-:W-:-:S03]  /*c100*/  IMAD.MOV.U32 R4, RZ, RZ, 0x1 ;  /* 0x00000001ff047424 */ /* 0x000fc600078e00ff */
[----:B------:R-:W-:Y:S02]  /*c110*/  SEL R7, R22, R15, !P0 ;  /* 0x0000000f16077207 */ /* 0x000fe40004000000 */
[----:B------:R-:W-:-:S07]  /*c120*/  SEL R13, R15, R22, !P0 ;  /* 0x000000160f0d7207 */ /* 0x000fce0004000000 */
.L_x_300:
[----:B------:R-:W-:Y:S05]  /*c130*/  BSYNC B1 ;  /* 0x0000000000017941 */ /* 0x000fea0003800000 */
.L_x_299:
[----:B------:R-:W-:-:S13]  /*c140*/  LOP3.LUT P0, RZ, R4, 0xff, RZ, 0xc0, !PT ;  /* 0x000000ff04ff7812 */ /* 0x000fda000780c0ff */
[----:B------:R-:W-:Y:S05]  /*c150*/  @P0 BRA `(.L_x_303) ;  /* 0xfffffff4003c0947 */ /* 0x000fea000383ffff */
[----:B------:R-:W-:Y:S05]  /*c160*/  BSYNC B0 ;  /* 0x0000000000007941 */ /* 0x000fea0003800000 */
.L_x_292:
[----:B------:R-:W-:-:S03]  /*c170*/  UMOV UR5, 0xffffffff ;  /* 0xffffffff00057882 */ /* 0x000fc60000000000 */
[----:B------:R-:W-:Y:S05]  /*c180*/  BRA.DIV UR5, `(.L_x_304) ;  /* 0x0000000605147947 */ /* 0x000fea000b800000 */
[----:B------:R-:W-:-:S13]  /*c190*/  ELECT P6, URZ, PT ;  /* 0x00000000003f782f */ /* 0x000fda00038c0000 */
.L_x_318:
[----:B------:R-:W-:Y:S04]  /*c1a0*/  BSSY B0, `(.L_x_305) ;  /* 0x000002b000007945 */ /* 0x000fe80003800000 */
[----:B------:R-:W-:Y:S05]  /*c1b0*/  @!P6 BRA `(.L_x_306) ;  /* 0x0000000000a4e947 */ /* 0x000fea0003800000 */
[----:B------:R-:W-:-:S04]  /*c1c0*/  LOP3.LUT R19, R19, 0x2, RZ, 0xfc, !PT ;  /* 0x0000000213137812 */ /* 0x000fc800078efcff */
[----:B------:R-:W-:-:S13]  /*c1d0*/  ISETP.NE.AND P0, PT, R19, 0x3, PT ;  /* 0x000000031300780c */ /* 0x000fda0003f05270 */
[----:B------:R-:W-:Y:S05]  /*c1e0*/  @!P0 BRA `(.L_x_307) ;  /* 0x0000000000048947 */ /* 0x000fea0003800000 */
[----:B------:R-:W-:Y:S01]  /*c1f0*/  BPT.TRAP 0x1 ;  /* 0x000000040000795c */ /* 0x000fe20000300000 */
.L_x_307:
[----:B------:R-:W0:Y:S01]  /*c200*/  S2R R5, SR_CgaCtaId ;  /* 0x0000000000057919 */ /* 0x000e220000008800 */
[----:B------:R-:W-:Y:S02]  /*c210*/  MOV R2, 0x400 ;  /* 0x0000040000027802 */ /* 0x000fe40000000f00 */
[----:B------:R-:W-:Y:S02]  /*c220*/  SHF.L.U32 R4, R0, 0x1f, RZ ;  /* 0x0000001f00047819 */ /* 0x000fe400000006ff */
[----:B0-----:R-:W-:-:S04]  /*c230*/  LEA R2, R5, R2, 0x18 ;  /* 0x0000000205027211 */ /* 0x001fc800078ec0ff */
[----:B------:R-:W-:-:S05]  /*c240*/  IADD3 R2, R2, 0x20, RZ ;  /* 0x0000002002027810 */ /* 0x000fca0007ffe0ff */
[C---:B------:R-:W-:Y:S02]  /*c250*/  IMAD R7, R3.reuse, 0x8, R2 ;  /* 0x0000000803077824 */ /* 0x040fe400078e0202 */
[----:B------:R-:W-:Y:S02]  /*c260*/  VIADD R3, R3, 0x1 ;  /* 0x0000000103037836 */ /* 0x000fe40000000000 */
[----:B------:R-:W0:Y:S03]  /*c270*/  SYNCS.PHASECHK.TRANS64.TRYWAIT P0, [R7+URZ], R4 ;  /* 0x00000004070075a7 */ /* 0x000e26000800017f */
[----:B------:R-:W-:-:S04]  /*c280*/  ISETP.NE.AND P1, PT, R3, 0x4, PT ;  /* 0x000000040300780c */ /* 0x000fc80003f25270 */
[----:B------:R-:W-:Y:S02]  /*c290*/  SEL R5, RZ, 0x1, P1 ;  /* 0x00000001ff057807 */ /* 0x000fe40000800000 */
[----:B------:R-:W-:Y:S02]  /*c2a0*/  SEL R3, R3, RZ, P1 ;  /* 0x000000ff03037207 */ /* 0x000fe40000800000 */
[----:B------:R-:W-:-:S03]  /*c2b0*/  LOP3.LUT R6, R0, R5, RZ, 0x3c, !PT ;  /* 0x0000000500067212 */ /* 0x000fc600078e3cff */
[----:B------:R-:W-:Y:S01]  /*c2c0*/  IMAD R8, R3, 0x8, R2 ;  /* 0x0000000803087824 */ /* 0x000fe200078e0202 */
[----:B------:R-:W-:Y:S01]  /*c2d0*/  SHF.L.U32 R5, R6, 0x1f, RZ ;  /* 0x0000001f06057819 */ /* 0x000fe200000006ff */
[----:B0-----:R-:W-:Y:S06]  /*c2e0*/  @!P0 BRA `(.L_x_308) ;  /* 0x0000000000dc8947 */ /* 0x001fec0003800000 */
.L_x_319:
[----:B------:R-:W1:Y:S01]  /*c2f0*/  SYNCS.PHASECHK.TRANS64.TRYWAIT P0, [R8+URZ], R5 ;  /* 0x00000005080075a7 */ /* 0x000e62000800017f */
[----:B------:R-:W-:-:S05]  /*c300*/  VIADD R0, R3, 0x1 ;  /* 0x0000000103007836 */ /* 0x000fca0000000000 */
[----:B------:R-:W-:-:S04]  /*c310*/  ISETP.NE.AND P1, PT, R0, 0x4, PT ;  /* 0x000000040000780c */ /* 0x000fc80003f25270 */
[----:B------:R-:W-:Y:S02]  /*c320*/  SEL R3, RZ, 0x1, P1 ;  /* 0x00000001ff037807 */ /* 0x000fe40000800000 */
[----:B0-----:R-:W-:Y:S02]  /*c330*/  SEL R7, R0, RZ, P1 ;  /* 0x000000ff00077207 */ /* 0x001fe40000800000 */
[----:B------:R-:W-:-:S03]  /*c340*/  LOP3.LUT R9, R6, R3, RZ, 0x3c, !PT ;  /* 0x0000000306097212 */ /* 0x000fc600078e3cff */
[----:B------:R-:W-:Y:S01]  /*c350*/  IMAD R11, R7, 0x8, R2 ;  /* 0x00000008070b7824 */ /* 0x000fe200078e0202 */
[----:B------:R-:W-:Y:S01]  /*c360*/  SHF.L.U32 R6, R9, 0x1f, RZ ;  /* 0x0000001f09067819 */ /* 0x000fe200000006ff */
[----:B-1----:R-:W-:Y:S06]  /*c370*/  @!P0 BRA `(.L_x_309) ;  /* 0x0000000000cc8947 */ /* 0x002fec0003800000 */
.L_x_320:
[----:B------:R-:W1:Y:S01]  /*c380*/  SYNCS.PHASECHK.TRANS64.TRYWAIT P0, [R11+URZ], R6 ;  /* 0x000000060b0075a7 */ /* 0x000e62000800017f */
[----:B------:R-:W-:-:S05]  /*c390*/  VIADD R0, R7, 0x1 ;  /* 0x0000000107007836 */ /* 0x000fca0000000000 */
[----:B------:R-:W-:-:S04]  /*c3a0*/  ISETP.NE.AND P1, PT, R0, 0x4, PT ;  /* 0x000000040000780c */ /* 0x000fc80003f25270 */
[----:B------:R-:W-:Y:S02]  /*c3b0*/  SEL R4, RZ, 0x1, P1 ;  /* 0x00000001ff047807 */ /* 0x000fe40000800000 */
[----:B------:R-:W-:Y:S02]  /*c3c0*/  SEL R3, R0, RZ, P1 ;  /* 0x000000ff00037207 */ /* 0x000fe40000800000 */
[----:B------:R-:W-:Y:S01]  /*c3d0*/  LOP3.LUT R0, R9, R4, RZ, 0x3c, !PT ;  /* 0x0000000409007212 */ /* 0x000fe200078e3cff */
[----:B-1----:R-:W-:Y:S06]  /*c3e0*/  @!P0 BRA `(.L_x_310) ;  /* 0x0000000000c48947 */ /* 0x002fec0003800000 */
.L_x_321:
[----:B------:R-:W-:Y:S01]  /*c3f0*/  IMAD R3, R3, 0x8, R2 ;  /* 0x0000000803037824 */ /* 0x000fe200078e0202 */
[----:B------:R-:W-:-:S07]  /*c400*/  SHF.L.U32 R0, R0, 0x1f, RZ ;  /* 0x0000001f00007819 */ /* 0x000fce00000006ff */
.L_x_311:
[----:B--2---:R2:W3:Y:S02]  /*c410*/  SYNCS.PHASECHK.TRANS64.TRYWAIT P0, [R3+URZ], R0 ;  /* 0x00000000030075a7 */ /* 0x0044e4000800017f */
[----:B---3--:R-:W-:Y:S05]  /*c420*/  @!P0 NANOSLEEP.SYNCS 0x989680 ;  /* 0x009896800000895d */ /* 0x008fea0003900000 */
[----:B------:R-:W3:Y:S02]  /*c430*/  @!P0 SYNCS.PHASECHK.TRANS64 P0, [R3+URZ], R0 ;  /* 0x00000000030085a7 */ /* 0x000ee4000800007f */
[----:B---3--:R-:W-:Y:S05]  /*c440*/  @!P0 BRA `(.L_x_311) ;  /* 0xfffffffc00f08947 */ /* 0x008fea000383ffff */
.L_x_306:
[----:B------:R-:W-:Y:S05]  /*c450*/  BSYNC B0 ;  /* 0x0000000000007941 */ /* 0x000fea0003800000 */
.L_x_305:
[----:B------:R-:W-:Y:S05]  /*c460*/  EXIT ;  /* 0x000000000000794d */ /* 0x000fea0003800000 */
.L_x_21:
[----:B---3--:R3:W4:Y:S02]  /*c470*/  SYNCS.PHASECHK.TRANS64.TRYWAIT P1, [R3+URZ], R0 ;  /* 0x00000000030075a7 */ /* 0x008724000802017f */
[----:B----4-:R-:W-:Y:S05]  /*c480*/  @!P1 NANOSLEEP.SYNCS 0x989680 ;  /* 0x009896800000995d */ /* 0x010fea0003900000 */
[----:B------:R-:W4:Y:S02]  /*c490*/  @!P1 SYNCS.PHASECHK.TRANS64 P1, [R3+URZ], R0 ;  /* 0x00000000030095a7 */ /* 0x000f24000802007f */
[----:B----4-:R-:W-:Y:S05]  /*c4a0*/  @!P1 BRA `(.L_x_21) ;  /* 0xfffffffc00f09947 */ /* 0x010fea000383ffff */
[----:B------:R-:W-:Y:S05]  /*c4b0*/  BRA `(.L_x_20) ;  /* 0xffffff4c00fc7947 */ /* 0x000fea000383ffff */
.L_x_26:
[----:B-1----:R1:W2:Y:S02]  /*c4c0*/  SYNCS.PHASECHK.TRANS64.TRYWAIT P1, [R5+URZ], R4 ;  /* 0x00000004050075a7 */ /* 0x0022a4000802017f */
[----:B--2---:R-:W-:Y:S05]  /*c4d0*/  @!P1 NANOSLEEP.SYNCS 0x989680 ;  /* 0x009896800000995d */ /* 0x004fea0003900000 */
[----:B------:R-:W2:Y:S02]  /*c4e0*/  @!P1 SYNCS.PHASECHK.TRANS64 P1, [R5+URZ], R4 ;  /* 0x00000004050095a7 */ /* 0x000ea4000802007f */
[----:B--2---:R-:W-:Y:S05]  /*c4f0*/  @!P1 BRA `(.L_x_26) ;  /* 0xfffffffc00f09947 */ /* 0x004fea000383ffff */
[----:B------:R-:W-:Y:S05]  /*c500*/  BRA `(.L_x_25) ;  /* 0xffffff54003c7947 */ /* 0x000fea000383ffff */
.L_x_293:
[----:B------:R-:W-:Y:S01]  /*c510*/  BSSY B1, `(.L_x_312) ;  /* 0x0000006000017945 */ /* 0x000fe20003800000 */
[----:B------:R-:W-:-:S07]  /*c520*/  IMAD.MOV.U32 R15, RZ, RZ, -0x1 ;  /* 0xffffffffff0f7424 */ /* 0x000fce00078e00ff */
[----:B------:R-:W-:Y:S05]  /*c530*/  WARPSYNC.COLLECTIVE R15, `(.L_x_313) ;  /* 0x000000000f0c7348 */ /* 0x000fea0003c00000 */
[----:B------:R-:W-:Y:S02]  /*c540*/  ELECT P6, UR62, PT ;  /* 0x00000000003e782f */ /* 0x000fe400038c0000 */
[----:B------:R-:W-:Y:S01]  /*c550*/  MOV R14, UR62 ;  /* 0x0000003e000e7c02 */ /* 0x000fe20008000f00 */
[----:B------:R-:W-:Y:S10]  /*c560*/  ENDCOLLECTIVE ;  /* 0x000000000000791b */ /* 0x000ff40003800000 */
.L_x_313:
[----:B------:R-:W-:Y:S05]  /*c570*/  BSYNC B1 ;  /* 0x0000000000017941 */ /* 0x000fea0003800000 */
.L_x_312:
[----:B------:R-:W-:Y:S05]  /*c580*/  BRA `(.L_x_314) ;  /* 0xfffffff0003c7947 */ /* 0x000fea000383ffff */
.L_x_296:
[----:B0-----:R0:W1:Y:S02]  /*c590*/  SYNCS.PHASECHK.TRANS64.TRYWAIT P0, [R22+URZ+0x20], R13 ;  /* 0x0000200d160075a7 */ /* 0x001064000800017f */
[----:B-1----:R-:W-:Y:S05]  /*c5a0*/  @!P0 NANOSLEEP.SYNCS 0x989680 ;  /* 0x009896800000895d */ /* 0x002fea0003900000 */
[----:B------:R-:W1:Y:S02]  /*c5b0*/  @!P0 SYNCS.PHASECHK.TRANS64 P0, [R22+URZ+0x20], R13 ;  /* 0x0000200d160085a7 */ /* 0x000e64000800007f */
[----:B-1----:R-:W-:Y:S05]  /*c5c0*/  @!P0 BRA `(.L_x_296) ;  /* 0xfffffffc00f08947 */ /* 0x002fea000383ffff */
[----:B------:R-:W-:Y:S05]  /*c5d0*/  BRA `(.L_x_315) ;  /* 0xfffffff0007c7947 */ /* 0x000fea000383ffff */
.L_x_304:
[----:B------:R-:W-:Y:S01]  /*c5e0*/  BSSY B0, `(.L_x_316) ;  /* 0x0000006000007945 */ /* 0x000fe20003800000 */
[----:B------:R-:W-:-:S07]  /*c5f0*/  IMAD.MOV.U32 R15, RZ, RZ, -0x1 ;  /* 0xffffffffff0f7424 */ /* 0x000fce00078e00ff */
[----:B------:R-:W-:Y:S05]  /*c600*/  WARPSYNC.COLLECTIVE R15, `(.L_x_317) ;  /* 0x000000000f0c7348 */ /* 0x000fea0003c00000 */
[----:B------:R-:W-:Y:S02]  /*c610*/  ELECT P6, UR62, PT ;  /* 0x00000000003e782f */ /* 0x000fe400038c0000 */
[----:B------:R-:W-:Y:S01]  /*c620*/  MOV R14, UR62 ;  /* 0x0000003e000e7c02 */ /* 0x000fe20008000f00 */
[----:B------:R-:W-:Y:S10]  /*c630*/  ENDCOLLECTIVE ;  /* 0x000000000000791b */ /* 0x000ff40003800000 */
.L_x_317:
[----:B------:R-:W-:Y:S05]  /*c640*/  BSYNC B0 ;  /* 0x0000000000007941 */ /* 0x000fea0003800000 */
.L_x_316:
[----:B------:R-:W-:Y:S05]  /*c650*/  BRA `(.L_x_318) ;  /* 0xfffffff800d07947 */ /* 0x000fea000383ffff */
.L_x_308:
[----:B0-----:R0:W1:Y:S02]  /*c660*/  SYNCS.PHASECHK.TRANS64.TRYWAIT P0, [R7+URZ], R4 ;  /* 0x00000004070075a7 */ /* 0x001064000800017f */
[----:B-1----:R-:W-:Y:S05]  /*c670*/  @!P0 NANOSLEEP.SYNCS 0x989680 ;  /* 0x009896800000895d */ /* 0x002fea0003900000 */
[----:B------:R-:W1:Y:S02]  /*c680*/  @!P0 SYNCS.PHASECHK.TRANS64 P0, [R7+URZ], R4 ;  /* 0x00000004070085a7 */ /* 0x000e64000800007f */
[----:B-1----:R-:W-:Y:S05]  /*c690*/  @!P0 BRA `(.L_x_308) ;  /* 0xfffffffc00f08947 */ /* 0x002fea000383ffff */
[----:B------:R-:W-:Y:S05]  /*c6a0*/  BRA `(.L_x_319) ;  /* 0xfffffffc00107947 */ /* 0x000fea000383ffff */
.L_x_309:
[----:B0-----:R0:W1:Y:S02]  /*c6b0*/  SYNCS.PHASECHK.TRANS64.TRYWAIT P0, [R8+URZ], R5 ;  /* 0x00000005080075a7 */ /* 0x001064000800017f */
[----:B-1----:R-:W-:Y:S05]  /*c6c0*/  @!P0 NANOSLEEP.SYNCS 0x989680 ;  /* 0x009896800000895d */ /* 0x002fea0003900000 */
[----:B------:R-:W1:Y:S02]  /*c6d0*/  @!P0 SYNCS.PHASECHK.TRANS64 P0, [R8+URZ], R5 ;  /* 0x00000005080085a7 */ /* 0x000e64000800007f */
[----:B-1----:R-:W-:Y:S05]  /*c6e0*/  @!P0 BRA `(.L_x_309) ;  /* 0xfffffffc00f08947 */ /* 0x002fea000383ffff */
[----:B------:R-:W-:Y:S05]  /*c6f0*/  BRA `(.L_x_320) ;  /* 0xfffffffc00207947 */ /* 0x000fea000383ffff */
.L_x_310:
[----:B-1----:R1:W2:Y:S02]  /*c700*/  SYNCS.PHASECHK.TRANS64.TRYWAIT P0, [R11+URZ], R6 ;  /* 0x000000060b0075a7 */ /* 0x0022a4000800017f */
[----:B--2---:R-:W-:Y:S05]  /*c710*/  @!P0 NANOSLEEP.SYNCS 0x989680 ;  /* 0x009896800000895d */ /* 0x004fea0003900000 */
[----:B------:R-:W2:Y:S02]  /*c720*/  @!P0 SYNCS.PHASECHK.TRANS64 P0, [R11+URZ], R6 ;  /* 0x000000060b0085a7 */ /* 0x000ea4000800007f */
[----:B--2---:R-:W-:Y:S05]  /*c730*/  @!P0 BRA `(.L_x_310) ;  /* 0xfffffffc00f08947 */ /* 0x004fea000383ffff */
[----:B------:R-:W-:Y:S05]  /*c740*/  BRA `(.L_x_321) ;  /* 0xfffffffc00287947 */ /* 0x000fea000383ffff */
.L_x_322:
[----:B------:R-:W-:-:S00]  /*c750*/  BRA `(.L_x_322) ;  /* 0xfffffffc00fc7947 */ /* 0x000fc0000383ffff */
[----:B------:R-:W-:-:S00]  /*c760*/  NOP ;  /* 0x0000000000007918 */ /* 0x000fc00000000000 */
        /* <DEDUP_REMOVED lines=9> */
.L_x_323:


//--------------------- .nv.global.init           --------------------------
	.section	.nv.global.init,"aw",@progbits
.nv.global.init:
	.type		$str$22,@object
	.size		$str$22,($str$23 - $str$22)
$str$22:
        /*0000*/ 	.byte	0x6b, 0x5f, 0x74, 0x69, 0x6c, 0x65, 0x5f, 0x63, 0x6f, 0x75, 0x6e, 0x74, 0x20, 0x3e, 0x3d, 0x20
        /*0010*/ 	.byte	0x31, 0x00
	.type		$str$23,@object
	.size		$str$23,(__unnamed_1 - $str$23)
$str$23:
        /*0012*/ 	.byte	0x2f, 0x74, 0x6d, 0x70, 0x2f, 0x63, 0x75, 0x74, 0x6c, 0x61, 0x73, 0x73, 0x5f, 0x73, 0x77, 0x65
        /*0022*/ 	.byte	0x65, 0x70, 0x5f, 0x73, 0x72, 0x63, 0x2f, 0x69, 0x6e, 0x63, 0x6c, 0x75, 0x64, 0x65, 0x2f, 0x63
        /*0032*/ 	.byte	0x75, 0x74, 0x6c, 0x61, 0x73, 0x73, 0x2f, 0x67, 0x65, 0x6d, 0x6d, 0x2f, 0x63, 0x6f, 0x6c, 0x6c
        /*0042*/ 	.byte	0x65, 0x63, 0x74, 0x69, 0x76, 0x65, 0x2f, 0x73, 0x6d, 0x39, 0x30, 0x5f, 0x6d, 0x6d, 0x61, 0x5f
        /*0052*/ 	.byte	0x74, 0x6d, 0x61, 0x5f, 0x67, 0x6d, 0x6d, 0x61, 0x5f, 0x73, 0x73, 0x5f, 0x77, 0x61, 0x72, 0x70
        /*0062*/ 	.byte	0x73, 0x70, 0x65, 0x63, 0x69, 0x61, 0x6c, 0x69, 0x7a, 0x65, 0x64, 0x2e, 0x68, 0x70, 0x70, 0x00
	.type		__unnamed_1,@object
	.size		__unnamed_1,(.L_0 - __unnamed_1)
__unnamed_1:
        /*0072*/ 	.byte	0x76, 0x6f, 0x69, 0x64, 0x20, 0x63, 0x75, 0x74, 0x6c, 0x61, 0x73, 0x73, 0x3a, 0x3a, 0x67, 0x65
        /* <DEDUP_REMOVED lines=181> */
        /*0bd2*/ 	.byte	0x00
.L_0:


//--------------------- .nv.shared._ZN7cutlass13device_kernelINS_4gemm6kernel13GemmUniversalIN4cute5tupleIJiiiiEEENS1_10collective13CollectiveMmaINS1_34MainloopSm90TmaGmmaWarpSpecializedILi4ENS5_IJNS4_1CILi1EEENSA_ILi4EEESB_EEENS1_35KernelTmaWarpSpecializedCooperativeEEENS5_IJNSA_ILi256EEENSA_ILi128EEENSA_ILi64EEEEEENS_10bfloat16_tENS5_IJlSB_lEEESK_SL_NS4_8TiledMMAINS4_8MMA_AtomIJNS4_4SM904GMMA28MMA_64x128x16_F32BF16BF16_SSILNSP_5MajorE0ELSR_0ELNSP_7ScaleInE1ELSS_1EEEEEENS4_6LayoutINS5_IJNSA_ILi2EEESB_SB_EEENS5_IJSB_NSA_ILi0EEESY_EEEEENS5_IJNS4_10UnderscoreES11_S11_EEEEENS4_23SM90_TMA_LOAD_MULTICASTENS4_14ComposedLayoutINS4_7SwizzleILi3ELi4ELi3EEENS4_18smem_ptr_flag_bitsILi16EEENSV_INS5_IJNSA_ILi8EEESI_EEENS5_IJSI_SB_EEEEEEEvNS4_8identityENS4_13SM90_TMA_LOADES1E_vS1F_EENS_8epilogue10collective6detail29Sm90TmaWarpSpecializedAdapterINS1J_15DefaultEpilogueISK_SL_SL_NS1I_6thread17LinearCombinationISK_Li1EffLNS1N_9ScaleType4KindE0ELNS_15FloatRoundStyleE2ESK_EENS1_15EpilogueDefaultEEEEEvvEEEEvNT_6ParamsE --------------------------
	.section	.nv.shared._ZN7cutlass13device_kernelINS_4gemm6kernel13GemmUniversalIN4cute5tupleIJiiiiEEENS1_10collective13CollectiveMmaINS1_34MainloopSm90TmaGmmaWarpSpecializedILi4ENS5_IJNS4_1CILi1EEENSA_ILi4EEESB_EEENS1_35KernelTmaWarpSpecializedCooperativeEEENS5_IJNSA_ILi256EEENSA_ILi128EEENSA_ILi64EEEEEENS_10bfloat16_tENS5_IJlSB_lEEESK_SL_NS4_8TiledMMAINS4_8MMA_AtomIJNS4_4SM904GMMA28MMA_64x128x16_F32BF16BF16_SSILNSP_5MajorE0ELSR_0ELNSP_7ScaleInE1ELSS_1EEEEEENS4_6LayoutINS5_IJNSA_ILi2EEESB_SB_EEENS5_IJSB_NSA_ILi0EEESY_EEEEENS5_IJNS4_10UnderscoreES11_S11_EEEEENS4_23SM90_TMA_LOAD_MULTICASTENS4_14ComposedLayoutINS4_7SwizzleILi3ELi4ELi3EEENS4_18smem_ptr_flag_bitsILi16EEENSV_INS5_IJNSA_ILi8EEESI_EEENS5_IJSI_SB_EEEEEEEvNS4_8identityENS4_13SM90_TMA_LOADES1E_vS1F_EENS_8epilogue10collective6detail29Sm90TmaWarpSpecializedAdapterINS1J_15DefaultEpilogueISK_SL_SL_NS1I_6thread17LinearCombinationISK_Li1EffLNS1N_9ScaleType4KindE0ELNS_15FloatRoundStyleE2ESK_EENS1_15EpilogueDefaultEEEEEvvEEEEvNT_6ParamsE,"aw",@nobits
	.sectionflags	@""
	.align	16
	.zero		1024


//--------------------- .nv.shared.reserved.0     --------------------------
	.section	.nv.shared.reserved.0,"aw",@nobits
	.weak		__nv_reservedSMEM_offset_0_alias
	.size		__nv_reservedSMEM_offset_0_alias, 0, 0
	.other		__nv_reservedSMEM_offset_0_alias,@"STO_CUDA_RESERVED_SHARED STV_DEFAULT"
__nv_reservedSMEM_offset_0_alias:
	.zero		0


//--------------------- .nv.global                --------------------------
	.section	.nv.global,"aw",@nobits
.nv.global:
	.type		_ZN40_INTERNAL_4169be32_4_k_cu_f52e6642_262644cute1_E,@object
	.size		_ZN40_INTERNAL_4169be32_4_k_cu_f52e6642_262644cute1_E,(_ZN40_INTERNAL_4169be32_4_k_cu_f52e6642_262644cuda3std3__45__cpo6cbeginE - _ZN40_INTERNAL_4169be32_4_k_cu_f52e6642_262644cute1_E)
_ZN40_INTERNAL_4169be32_4_k_cu_f52e6642_262644cute1_E:
	.zero		1
	.type		_ZN40_INTERNAL_4169be32_4_k_cu_f52e6642_262644cuda3std3__45__cpo6cbeginE,@object
	.size		_ZN40_INTERNAL_4169be32_4_k_cu_f52e6642_262644cuda3std3__45__cpo6cbeginE,(_ZN40_INTERNAL_4169be32_4_k_cu_f52e6642_262644cuda3std3__48in_placeE - _ZN40_INTERNAL_4169be32_4_k_cu_f52e6642_262644cuda3std3__45__cpo6cbeginE)
_ZN40_INTERNAL_4169be32_4_k_cu_f52e6642_262644cuda3std3__45__cpo6cbeginE:
	.zero		1
	.type		_ZN40_INTERNAL_4169be32_4_k_cu_f52e6642_262644cuda3std3__48in_placeE,@object
	.size		_ZN40_INTERNAL_4169be32_4_k_cu_f52e6642_262644cuda3std3__48in_placeE,(_ZN40_INTERNAL_4169be32_4_k_cu_f52e6642_262644cuda3std6ranges3__45__cpo9iter_moveE - _ZN40_INTERNAL_4169be32_4_k_cu_f52e6642_262644cuda3std3__48in_placeE)
_ZN40_INTERNAL_4169be32_4_k_cu_f52e6642_262644cuda3std3__48in_placeE:
	.zero		1
	.type		_ZN40_INTERNAL_4169be32_4_k_cu_f52e6642_262644cuda3std6ranges3__45__cpo9iter_moveE,@object
	.size		_ZN40_INTERNAL_4169be32_4_k_cu_f52e6642_262644cuda3std6ranges3__45__cpo9iter_moveE,(_ZN40_INTERNAL_4169be32_4_k_cu_f52e6642_262644cuda3std3__45__cpo5beginE - _ZN40_INTERNAL_4169be32_4_k_cu_f52e6642_262644cuda3std6ranges3__45__cpo9iter_moveE)
_ZN40_INTERNAL_4169be32_4_k_cu_f52e6642_262644cuda3std6ranges3__45__cpo9iter_moveE:
	.zero		1
	.type		_ZN40_INTERNAL_4169be32_4_k_cu_f52e6642_262644cuda3std3__45__cpo5beginE,@object
	.size		_ZN40_INTERNAL_4169be32_4_k_cu_f52e6642_262644cuda3std3__45__cpo5beginE,(_ZN40_INTERNAL_4169be32_4_k_cu_f52e6642_262644cuda3std3__442_GLOBAL__N__4169be32_4_k_cu_f52e6642_262646ignoreE - _ZN40_INTERNAL_4169be32_4_k_cu_f52e6642_262644cuda3std3__45__cpo5beginE)
_ZN40_INTERNAL_4169be32_4_k_cu_f52e6642_262644cuda3std3__45__cpo5beginE:
	.zero		1
	.type		_ZN40_INTERNAL_4169be32_4_k_cu_f52e6642_262644cuda3std3__442_GLOBAL__N__4169be32_4_k_cu_f52e6642_262646ignoreE,@object
	.size		_ZN40_INTERNAL_4169be32_4_k_cu_f52e6642_262644cuda3std3__442_GLOBAL__N__4169be32_4_k_cu_f52e6642_262646ignoreE,(_ZN40_INTERNAL_4169be32_4_k_cu_f52e6642_262644cute7productE - _ZN40_INTERNAL_4169be32_4_k_cu_f52e6642_262644cuda3std3__442_GLOBAL__N__4169be32_4_k_cu_f52e6642_262646ignoreE)
_ZN40_INTERNAL_4169be32_4_k_cu_f52e6642_262644cuda3std3__442_GLOBAL__N__4169be32_4_k_cu_f52e6642_262646ignoreE:
	.zero		1
	.type		_ZN40_INTERNAL_4169be32_4_k_cu_f52e6642_262644cute7productE,@object
	.size		_ZN40_INTERNAL_4169be32_4_k_cu_f52e6642_262644cute7productE,(_ZN40_INTERNAL_4169be32_4_k_cu_f52e6642_262644cuda3std3__45__cpo3endE - _ZN40_INTERNAL_4169be32_4_k_cu_f52e6642_262644cute7productE)
_ZN40_INTERNAL_4169be32_4_k_cu_f52e6642_262644cute7productE:
	.zero		1
	.type		_ZN40_INTERNAL_4169be32_4_k_cu_f52e6642_262644cuda3std3__45__cpo3endE,@object
	.size		_ZN40_INTERNAL_4169be32_4_k_cu_f52e6642_262644cuda3std3__45__cpo3endE,(_ZN40_INTERNAL_4169be32_4_k_cu_f52e6642_262644cuda3std3__419piecewise_constructE - _ZN40_INTERNAL_4169be32_4_k_cu_f52e6642_262644cuda3std3__45__cpo3endE)
_ZN40_INTERNAL_4169be32_4_k_cu_f52e6642_262644cuda3std3__45__cpo3endE:
	.zero		1
	.type		_ZN40_INTERNAL_4169be32_4_k_cu_f52e6642_262644cuda3std3__419piecewise_constructE,@object
	.size		_ZN40_INTERNAL_4169be32_4_k_cu_f52e6642_262644cuda3std3__419piecewise_constructE,(_ZN40_INTERNAL_4169be32_4_k_cu_f52e6642_262644cuda3std3__45__cpo4cendE - _ZN40_INTERNAL_4169be32_4_k_cu_f52e6642_262644cuda3std3__419piecewise_constructE)
_ZN40_INTERNAL_4169be32_4_k_cu_f52e6642_262644cuda3std3__419piecewise_constructE:
	.zero		1
	.type		_ZN40_INTERNAL_4169be32_4_k_cu_f52e6642_262644cuda3std3__45__cpo4cendE,@object
	.size		_ZN40_INTERNAL_4169be32_4_k_cu_f52e6642_262644cuda3std3__45__cpo4cendE,(_ZN40_INTERNAL_4169be32_4_k_cu_f52e6642_262644cuda3std6ranges3__45__cpo4swapE - _ZN40_INTERNAL_4169be32_4_k_cu_f52e6642_262644cuda3std3__45__cpo4cendE)
_ZN40_INTERNAL_4169be32_4_k_cu_f52e6642_262644cuda3std3__45__cpo4cendE:
	.zero		1
	.type		_ZN40_INTERNAL_4169be32_4_k_cu_f52e6642_262644cuda3std6ranges3__45__cpo4swapE,@object
	.size		_ZN40_INTERNAL_4169be32_4_k_cu_f52e6642_262644cuda3std6ranges3__45__cpo4swapE,(.L_8 - _ZN40_INTERNAL_4169be32_4_k_cu_f52e6642_262644cuda3std6ranges3__45__cpo4swapE)
_ZN40_INTERNAL_4169be32_4_k_cu_f52e6642_262644cuda3std6ranges3__45__cpo4swapE:
	.zero		1
.L_8:


//--------------------- .nv.constant0._ZN7cutlass13device_kernelINS_4gemm6kernel13GemmUniversalIN4cute5tupleIJiiiiEEENS1_10collective13CollectiveMmaINS1_34MainloopSm90TmaGmmaWarpSpecializedILi4ENS5_IJNS4_1CILi1EEENSA_ILi4EEESB_EEENS1_35KernelTmaWarpSpecializedCooperativeEEENS5_IJNSA_ILi256EEENSA_ILi128EEENSA_ILi64EEEEEENS_10bfloat16_tENS5_IJlSB_lEEESK_SL_NS4_8TiledMMAINS4_8MMA_AtomIJNS4_4SM904GMMA28MMA_64x128x16_F32BF16BF16_SSILNSP_5MajorE0ELSR_0ELNSP_7ScaleInE1ELSS_1EEEEEENS4_6LayoutINS5_IJNSA_ILi2EEESB_SB_EEENS5_IJSB_NSA_ILi0EEESY_EEEEENS5_IJNS4_10UnderscoreES11_S11_EEEEENS4_23SM90_TMA_LOAD_MULTICASTENS4_14ComposedLayoutINS4_7SwizzleILi3ELi4ELi3EEENS4_18smem_ptr_flag_bitsILi16EEENSV_INS5_IJNSA_ILi8EEESI_EEENS5_IJSI_SB_EEEEEEEvNS4_8identityENS4_13SM90_TMA_LOADES1E_vS1F_EENS_8epilogue10collective6detail29Sm90TmaWarpSpecializedAdapterINS1J_15DefaultEpilogueISK_SL_SL_NS1I_6thread17LinearCombinationISK_Li1EffLNS1N_9ScaleType4KindE0ELNS_15FloatRoundStyleE2ESK_EENS1_15EpilogueDefaultEEEEEvvEEEEvNT_6ParamsE --------------------------
	.section	.nv.constant0._ZN7cutlass13device_kernelINS_4gemm6kernel13GemmUniversalIN4cute5tupleIJiiiiEEENS1_10collective13CollectiveMmaINS1_34MainloopSm90TmaGmmaWarpSpecializedILi4ENS5_IJNS4_1CILi1EEENSA_ILi4EEESB_EEENS1_35KernelTmaWarpSpecializedCooperativeEEENS5_IJNSA_ILi256EEENSA_ILi128EEENSA_ILi64EEEEEENS_10bfloat16_tENS5_IJlSB_lEEESK_SL_NS4_8TiledMMAINS4_8MMA_AtomIJNS4_4SM904GMMA28MMA_64x128x16_F32BF16BF16_SSILNSP_5MajorE0ELSR_0ELNSP_7ScaleInE1ELSS_1EEEEEENS4_6LayoutINS5_IJNSA_ILi2EEESB_SB_EEENS5_IJSB_NSA_ILi0EEESY_EEEEENS5_IJNS4_10UnderscoreES11_S11_EEEEENS4_23SM90_TMA_LOAD_MULTICASTENS4_14ComposedLayoutINS4_7SwizzleILi3ELi4ELi3EEENS4_18smem_ptr_flag_bitsILi16EEENSV_INS5_IJNSA_ILi8EEESI_EEENS5_IJSI_SB_EEEEEEEvNS4_8identityENS4_13SM90_TMA_LOADES1E_vS1F_EENS_8epilogue10collective6detail29Sm90TmaWarpSpecializedAdapterINS1J_15DefaultEpilogueISK_SL_SL_NS1I_6thread17LinearCombinationISK_Li1EffLNS1N_9ScaleType4KindE0ELNS_15FloatRoundStyleE2ESK_EENS1_15EpilogueDefaultEEEEEvvEEEEvNT_6ParamsE,"a",@progbits
	.sectionflags	@""
	.align	4
.nv.constant0._ZN7cutlass13device_kernelINS_4gemm6kernel13GemmUniversalIN4cute5tupleIJiiiiEEENS1_10collective13CollectiveMmaINS1_34MainloopSm90TmaGmmaWarpSpecializedILi4ENS5_IJNS4_1CILi1EEENSA_ILi4EEESB_EEENS1_35KernelTmaWarpSpecializedCooperativeEEENS5_IJNSA_ILi256EEENSA_ILi128EEENSA_ILi64EEEEEENS_10bfloat16_tENS5_IJlSB_lEEESK_SL_NS4_8TiledMMAINS4_8MMA_AtomIJNS4_4SM904GMMA28MMA_64x128x16_F32BF16BF16_SSILNSP_5MajorE0ELSR_0ELNSP_7ScaleInE1ELSS_1EEEEEENS4_6LayoutINS5_IJNSA_ILi2EEESB_SB_EEENS5_IJSB_NSA_ILi0EEESY_EEEEENS5_IJNS4_10UnderscoreES11_S11_EEEEENS4_23SM90_TMA_LOAD_MULTICASTENS4_14ComposedLayoutINS4_7SwizzleILi3ELi4ELi3EEENS4_18smem_ptr_flag_bitsILi16EEENSV_INS5_IJNSA_ILi8EEESI_EEENS5_IJSI_SB_EEEEEEEvNS4_8identityENS4_13SM90_TMA_LOADES1E_vS1F_EENS_8epilogue10collective6detail29Sm90TmaWarpSpecializedAdapterINS1J_15DefaultEpilogueISK_SL_SL_NS1I_6thread17LinearCombinationISK_Li1EffLNS1N_9ScaleType4KindE0ELNS_15FloatRoundStyleE2ESK_EENS1_15EpilogueDefaultEEEEEvvEEEEvNT_6ParamsE:
	.zero		1664


//--------------------- SYMBOLS --------------------------

	.type		.nv.reservedSmem.offset0,@object
	.size		.nv.reservedSmem.offset0,0x4
	.type		__assertfail,@function
